// auto-generated by cutlass_sweep.gemm — config: {"arch": "sm_100", "cluster_m": 2, "cluster_n": 2, "dtype": "fp16", "dtype_b": "fp16", "layout": "tt", "stages": 6, "tile_k": 64, "tile_m": 128, "tile_n": 128}
#include "cutlass/cutlass.h"
#include "cutlass/gemm/collective/collective_builder.hpp"
#include "cutlass/gemm/device/gemm_universal_adapter.h"
#include "cutlass/gemm/kernel/gemm_universal.hpp"
#include "cutlass/epilogue/collective/collective_builder.hpp"

using ElemA = cutlass::half_t;
using ElemB = cutlass::half_t;
using ElemCD = cutlass::half_t;
using Acc  = float;
using TileShape    = cute::Shape<cute::_128, cute::_128, cute::_64>;
using ClusterShape = cute::Shape<cute::_2, cute::_2, cute::_1>;

using CollectiveEpilogue = typename cutlass::epilogue::collective::CollectiveBuilder<
    cutlass::arch::Sm100, cutlass::arch::OpClassTensorOp,
    TileShape, ClusterShape,
    cutlass::epilogue::collective::EpilogueTileAuto,
    Acc, Acc,
    ElemCD, cutlass::layout::RowMajor, 128 / cutlass::sizeof_bits<ElemCD>::value,
    ElemCD, cutlass::layout::RowMajor, 128 / cutlass::sizeof_bits<ElemCD>::value,
    cutlass::epilogue::collective::EpilogueScheduleAuto
  >::CollectiveOp;

using CollectiveMainloop = typename cutlass::gemm::collective::CollectiveBuilder<
    cutlass::arch::Sm100, cutlass::arch::OpClassTensorOp,
    ElemA, cutlass::layout::ColumnMajor, 128 / cutlass::sizeof_bits<ElemA>::value,
    ElemB, cutlass::layout::ColumnMajor, 128 / cutlass::sizeof_bits<ElemB>::value,
    Acc,
    TileShape, ClusterShape,
    cutlass::gemm::collective::StageCount<6>,
    cutlass::gemm::collective::KernelScheduleAuto
  >::CollectiveOp;

using GemmKernel = cutlass::gemm::kernel::GemmUniversal<
    cute::Shape<int,int,int,int>,
    CollectiveMainloop,
    CollectiveEpilogue
>;
using Gemm = cutlass::gemm::device::GemmUniversalAdapter<GemmKernel>;

// Force the device kernel symbol into the cubin without needing a host main.
auto* _anchor = &cutlass::device_kernel<GemmKernel>;


// ===== COMPILED SASS (sm_100a) =====

	.target	sm_100a

	.elftype	@"ET_EXEC"


//--------------------- .note.nv.tkinfo           --------------------------
	.section	.note.nv.tkinfo,"",@"SHT_NOTE"
	.sectionflags	@"SHF_NOTE_NV_TKINFO"
	.tkinfo
        /*0018*/ 	.word	0x00000002
        /*0030*/ 	.string	""
        /*0030*/ 	.string	"ptxas"
        /*0030*/ 	.string	"Cuda compilation tools, release 13.0, V13.0.88"
        /*0030*/ 	.string	"Build cuda_13.0.r13.0/compiler.36424714_0"
        /*0030*/ 	.string	"-arch sm_100a -m 64 "



//--------------------- .note.nv.cuinfo           --------------------------
	.section	.note.nv.cuinfo,"",@"SHT_NOTE"
	.sectionflags	@"SHF_NOTE_NV_CUINFO"
        /*0018*/ 	.short	0x0002
        /*001a*/ 	.short	0x0064
        /*001c*/ 	.short	0x0082
	.zero		2


//--------------------- .nv.info                  --------------------------
	.section	.nv.info,"",@"SHT_CUDA_INFO"
	.align	4


	//----- nvinfo : EIATTR_REGCOUNT
	.align		4
        /*0000*/ 	.byte	0x04, 0x2f
        /*0002*/ 	.short	(.L_19 - .L_18)
	.align		4
.L_18:
        /*0004*/ 	.word	index@(_ZN7cutlass13device_kernelINS_4gemm6kernel13GemmUniversalIN4cute5tupleIJiiiiEEENS1_10collective13CollectiveMmaINS1_35MainloopSm100TmaUmmaWarpSpecializedILi6ELi2ELi4ENS5_IJNS4_1CILi2EEESB_NSA_ILi1EEEEEEEENS5_IJNSA_ILi128EEESF_NSA_ILi64EEEEEENS_6half_tENS5_IJSC_llEEESI_NS5_IJlSC_lEEENS4_8TiledMMAINS4_8MMA_AtomIJNS4_26SM100_MMA_F16BF16_2x1SM_SSISI_SI_fLi128ELi128ELNS4_4UMMA5MajorE1ELSP_0ELNSO_7ScaleInE0ELSQ_0EEEEEENS4_6LayoutINS5_IJSC_SC_SC_EEENS5_IJNSA_ILi0EEESV_SV_EEEEENS5_IJNS4_10UnderscoreESY_SY_EEEEENS4_28SM100_TMA_2SM_LOAD_MULTICASTENS4_14ComposedLayoutINS4_7SwizzleILi3ELi4ELi3EEENS4_18smem_ptr_flag_bitsILi16EEENST_INS5_IJSG_NSA_ILi8EEEEEENS5_IJSC_SG_EEEEEEEvNS4_8identityENS4_18SM100_TMA_2SM_LOADENS12_IS14_S16_NST_INS5_IJS17_SG_EEENS5_IJSG_SC_EEEEEEEvS1C_EENS_8epilogue10collective18CollectiveEpilogueINS1J_23Sm100TmaWarpSpecializedILi4ELi2ELi16ELb1ELb0EEEJNS5_IJSG_SF_SG_EEENS5_IJNST_ISG_SC_EENST_INS5_IJNSA_ILi16EEESB_EEES19_EEEEESI_SK_SI_SK_NS1J_6fusion15FusionCallbacksIS1N_NS1U_17LinearCombinationISI_fSI_fLNS_15FloatRoundStyleE2EEES1O_S1T_JEEENS4_5SM1004TMEM4LOAD26SM100_TMEM_LOAD_32dp32b16xENS4_13SM90_TMA_LOADENS12_INS13_ILi1ELi4ELi3EEES16_NST_INS5_IJS17_S1Q_EEENS5_IJS1Q_SC_EEEEEEENS4_39AutoVectorizingCopyWithAssumedAlignmentILi128EEENS4_14SM90_TMA_STOREES29_S2B_S2B_EEEvvEEEEvNT_6ParamsE)
        /*0008*/ 	.word	0x0000005b


	//----- nvinfo : EIATTR_FRAME_SIZE
	.align		4
.L_19:
        /*000c*/ 	.byte	0x04, 0x11
        /*000e*/ 	.short	(.L_21 - .L_20)
	.align		4
.L_20:
        /*0010*/ 	.word	index@($__internal_2_$__cuda_sm10x_tcgen05_guardrail_trap_unallocated_columns_being_dealloced)
        /*0014*/ 	.word	0x00000000


	//----- nvinfo : EIATTR_FRAME_SIZE
	.align		4
.L_21:
        /*0018*/ 	.byte	0x04, 0x11
        /*001a*/ 	.short	(.L_23 - .L_22)
	.align		4
.L_22:
        /*001c*/ 	.word	index@($__internal_1_$__cuda_sm10x_tcgen05_guardrail_trap_phase_invalid_during_alloc)
        /*0020*/ 	.word	0x00000000


	//----- nvinfo : EIATTR_FRAME_SIZE
	.align		4
.L_23:
        /*0024*/ 	.byte	0x04, 0x11
        /*0026*/ 	.short	(.L_25 - .L_24)
	.align		4
.L_24:
        /*0028*/ 	.word	index@($__internal_0_$__cuda_sm10x_tcgen05_guardrail_trap_col_being_dealloced_not_returned_by_alloc)
        /*002c*/ 	.word	0x00000000


	//----- nvinfo : EIATTR_FRAME_SIZE
	.align		4
.L_25:
        /*0030*/ 	.byte	0x04, 0x11
        /*0032*/ 	.short	(.L_27 - .L_26)
	.align		4
.L_26:
        /*0034*/ 	.word	index@(_ZN7cutlass13device_kernelINS_4gemm6kernel13GemmUniversalIN4cute5tupleIJiiiiEEENS1_10collective13CollectiveMmaINS1_35MainloopSm100TmaUmmaWarpSpecializedILi6ELi2ELi4ENS5_IJNS4_1CILi2EEESB_NSA_ILi1EEEEEEEENS5_IJNSA_ILi128EEESF_NSA_ILi64EEEEEENS_6half_tENS5_IJSC_llEEESI_NS5_IJlSC_lEEENS4_8TiledMMAINS4_8MMA_AtomIJNS4_26SM100_MMA_F16BF16_2x1SM_SSISI_SI_fLi128ELi128ELNS4_4UMMA5MajorE1ELSP_0ELNSO_7ScaleInE0ELSQ_0EEEEEENS4_6LayoutINS5_IJSC_SC_SC_EEENS5_IJNSA_ILi0EEESV_SV_EEEEENS5_IJNS4_10UnderscoreESY_SY_EEEEENS4_28SM100_TMA_2SM_LOAD_MULTICASTENS4_14ComposedLayoutINS4_7SwizzleILi3ELi4ELi3EEENS4_18smem_ptr_flag_bitsILi16EEENST_INS5_IJSG_NSA_ILi8EEEEEENS5_IJSC_SG_EEEEEEEvNS4_8identityENS4_18SM100_TMA_2SM_LOADENS12_IS14_S16_NST_INS5_IJS17_SG_EEENS5_IJSG_SC_EEEEEEEvS1C_EENS_8epilogue10collective18CollectiveEpilogueINS1J_23Sm100TmaWarpSpecializedILi4ELi2ELi16ELb1ELb0EEEJNS5_IJSG_SF_SG_EEENS5_IJNST_ISG_SC_EENST_INS5_IJNSA_ILi16EEESB_EEES19_EEEEESI_SK_SI_SK_NS1J_6fusion15FusionCallbacksIS1N_NS1U_17LinearCombinationISI_fSI_fLNS_15FloatRoundStyleE2EEES1O_S1T_JEEENS4_5SM1004TMEM4LOAD26SM100_TMEM_LOAD_32dp32b16xENS4_13SM90_TMA_LOADENS12_INS13_ILi1ELi4ELi3EEES16_NST_INS5_IJS17_S1Q_EEENS5_IJS1Q_SC_EEEEEEENS4_39AutoVectorizingCopyWithAssumedAlignmentILi128EEENS4_14SM90_TMA_STOREES29_S2B_S2B_EEEvvEEEEvNT_6ParamsE)
        /*0038*/ 	.word	0x00000000


	//----- nvinfo : EIATTR_MIN_STACK_SIZE
	.align		4
.L_27:
        /*003c*/ 	.byte	0x04, 0x12
        /*003e*/ 	.short	(.L_29 - .L_28)
	.align		4
.L_28:
        /*0040*/ 	.word	index@(_ZN7cutlass13device_kernelINS_4gemm6kernel13GemmUniversalIN4cute5tupleIJiiiiEEENS1_10collective13CollectiveMmaINS1_35MainloopSm100TmaUmmaWarpSpecializedILi6ELi2ELi4ENS5_IJNS4_1CILi2EEESB_NSA_ILi1EEEEEEEENS5_IJNSA_ILi128EEESF_NSA_ILi64EEEEEENS_6half_tENS5_IJSC_llEEESI_NS5_IJlSC_lEEENS4_8TiledMMAINS4_8MMA_AtomIJNS4_26SM100_MMA_F16BF16_2x1SM_SSISI_SI_fLi128ELi128ELNS4_4UMMA5MajorE1ELSP_0ELNSO_7ScaleInE0ELSQ_0EEEEEENS4_6LayoutINS5_IJSC_SC_SC_EEENS5_IJNSA_ILi0EEESV_SV_EEEEENS5_IJNS4_10UnderscoreESY_SY_EEEEENS4_28SM100_TMA_2SM_LOAD_MULTICASTENS4_14ComposedLayoutINS4_7SwizzleILi3ELi4ELi3EEENS4_18smem_ptr_flag_bitsILi16EEENST_INS5_IJSG_NSA_ILi8EEEEEENS5_IJSC_SG_EEEEEEEvNS4_8identityENS4_18SM100_TMA_2SM_LOADENS12_IS14_S16_NST_INS5_IJS17_SG_EEENS5_IJSG_SC_EEEEEEEvS1C_EENS_8epilogue10collective18CollectiveEpilogueINS1J_23Sm100TmaWarpSpecializedILi4ELi2ELi16ELb1ELb0EEEJNS5_IJSG_SF_SG_EEENS5_IJNST_ISG_SC_EENST_INS5_IJNSA_ILi16EEESB_EEES19_EEEEESI_SK_SI_SK_NS1J_6fusion15FusionCallbacksIS1N_NS1U_17LinearCombinationISI_fSI_fLNS_15FloatRoundStyleE2EEES1O_S1T_JEEENS4_5SM1004TMEM4LOAD26SM100_TMEM_LOAD_32dp32b16xENS4_13SM90_TMA_LOADENS12_INS13_ILi1ELi4ELi3EEES16_NST_INS5_IJS17_S1Q_EEENS5_IJS1Q_SC_EEEEEEENS4_39AutoVectorizingCopyWithAssumedAlignmentILi128EEENS4_14SM90_TMA_STOREES29_S2B_S2B_EEEvvEEEEvNT_6ParamsE)
        /*0044*/ 	.word	0x00000000
.L_29:


//--------------------- .nv.compat                --------------------------
	.section	.nv.compat,"",@"SHT_CUDA_COMPAT_INFO"
	.align	4
        /*0000*/ 	.byte	0x02, 0x09, 0x01, 0x00, 0x02, 0x02, 0x02, 0x00, 0x02, 0x05, 0x05, 0x00, 0x03, 0x07, 0x01, 0x01
        /*0010*/ 	.byte	0x02, 0x03, 0x01, 0x00, 0x02, 0x06, 0x01, 0x00, 0x04, 0x0b, 0x08, 0x00, 0x09, 0x00, 0x00, 0x00
        /*0020*/ 	.byte	0x00, 0x00, 0x00, 0x00


//--------------------- .nv.info._ZN7cutlass13device_kernelINS_4gemm6kernel13GemmUniversalIN4cute5tupleIJiiiiEEENS1_10collective13CollectiveMmaINS1_35MainloopSm100TmaUmmaWarpSpecializedILi6ELi2ELi4ENS5_IJNS4_1CILi2EEESB_NSA_ILi1EEEEEEEENS5_IJNSA_ILi128EEESF_NSA_ILi64EEEEEENS_6half_tENS5_IJSC_llEEESI_NS5_IJlSC_lEEENS4_8TiledMMAINS4_8MMA_AtomIJNS4_26SM100_MMA_F16BF16_2x1SM_SSISI_SI_fLi128ELi128ELNS4_4UMMA5MajorE1ELSP_0ELNSO_7ScaleInE0ELSQ_0EEEEEENS4_6LayoutINS5_IJSC_SC_SC_EEENS5_IJNSA_ILi0EEESV_SV_EEEEENS5_IJNS4_10UnderscoreESY_SY_EEEEENS4_28SM100_TMA_2SM_LOAD_MULTICASTENS4_14ComposedLayoutINS4_7SwizzleILi3ELi4ELi3EEENS4_18smem_ptr_flag_bitsILi16EEENST_INS5_IJSG_NSA_ILi8EEEEEENS5_IJSC_SG_EEEEEEEvNS4_8identityENS4_18SM100_TMA_2SM_LOADENS12_IS14_S16_NST_INS5_IJS17_SG_EEENS5_IJSG_SC_EEEEEEEvS1C_EENS_8epilogue10collective18CollectiveEpilogueINS1J_23Sm100TmaWarpSpecializedILi4ELi2ELi16ELb1ELb0EEEJNS5_IJSG_SF_SG_EEENS5_IJNST_ISG_SC_EENST_INS5_IJNSA_ILi16EEESB_EEES19_EEEEESI_SK_SI_SK_NS1J_6fusion15FusionCallbacksIS1N_NS1U_17LinearCombinationISI_fSI_fLNS_15FloatRoundStyleE2EEES1O_S1T_JEEENS4_5SM1004TMEM4LOAD26SM100_TMEM_LOAD_32dp32b16xENS4_13SM90_TMA_LOADENS12_INS13_ILi1ELi4ELi3EEES16_NST_INS5_IJS17_S1Q_EEENS5_IJS1Q_SC_EEEEEEENS4_39AutoVectorizingCopyWithAssumedAlignmentILi128EEENS4_14SM90_TMA_STOREES29_S2B_S2B_EEEvvEEEEvNT_6ParamsE --------------------------
	.section	.nv.info._ZN7cutlass13device_kernelINS_4gemm6kernel13GemmUniversalIN4cute5tupleIJiiiiEEENS1_10collective13CollectiveMmaINS1_35MainloopSm100TmaUmmaWarpSpecializedILi6ELi2ELi4ENS5_IJNS4_1CILi2EEESB_NSA_ILi1EEEEEEEENS5_IJNSA_ILi128EEESF_NSA_ILi64EEEEEENS_6half_tENS5_IJSC_llEEESI_NS5_IJlSC_lEEENS4_8TiledMMAINS4_8MMA_AtomIJNS4_26SM100_MMA_F16BF16_2x1SM_SSISI_SI_fLi128ELi128ELNS4_4UMMA5MajorE1ELSP_0ELNSO_7ScaleInE0ELSQ_0EEEEEENS4_6LayoutINS5_IJSC_SC_SC_EEENS5_IJNSA_ILi0EEESV_SV_EEEEENS5_IJNS4_10UnderscoreESY_SY_EEEEENS4_28SM100_TMA_2SM_LOAD_MULTICASTENS4_14ComposedLayoutINS4_7SwizzleILi3ELi4ELi3EEENS4_18smem_ptr_flag_bitsILi16EEENST_INS5_IJSG_NSA_ILi8EEEEEENS5_IJSC_SG_EEEEEEEvNS4_8identityENS4_18SM100_TMA_2SM_LOADENS12_IS14_S16_NST_INS5_IJS17_SG_EEENS5_IJSG_SC_EEEEEEEvS1C_EENS_8epilogue10collective18CollectiveEpilogueINS1J_23Sm100TmaWarpSpecializedILi4ELi2ELi16ELb1ELb0EEEJNS5_IJSG_SF_SG_EEENS5_IJNST_ISG_SC_EENST_INS5_IJNSA_ILi16EEESB_EEES19_EEEEESI_SK_SI_SK_NS1J_6fusion15FusionCallbacksIS1N_NS1U_17LinearCombinationISI_fSI_fLNS_15FloatRoundStyleE2EEES1O_S1T_JEEENS4_5SM1004TMEM4LOAD26SM100_TMEM_LOAD_32dp32b16xENS4_13SM90_TMA_LOADENS12_INS13_ILi1ELi4ELi3EEES16_NST_INS5_IJS17_S1Q_EEENS5_IJS1Q_SC_EEEEEEENS4_39AutoVectorizingCopyWithAssumedAlignmentILi128EEENS4_14SM90_TMA_STOREES29_S2B_S2B_EEEvvEEEEvNT_6ParamsE,"",@"SHT_CUDA_INFO"
	.sectionflags	@""
	.align	4


	//----- nvinfo : EIATTR_CUDA_API_VERSION
	.align		4
        /*0000*/ 	.byte	0x04, 0x37
        /*0002*/ 	.short	(.L_31 - .L_30)
.L_30:
        /*0004*/ 	.word	0x00000082


	//----- nvinfo : EIATTR_KPARAM_INFO
	.align		4
.L_31:
        /*0008*/ 	.byte	0x04, 0x17
        /*000a*/ 	.short	(.L_33 - .L_32)
.L_32:
        /*000c*/ 	.word	0x00000000
        /*0010*/ 	.short	0x0000
        /*0012*/ 	.short	0x0000
        /*0014*/ 	.byte	0x00, 0xf0, 0x01, 0x20


	//----- nvinfo : EIATTR_AT_ENTRY_FRAGMENTS
	.align		4
.L_33:
        /*0018*/ 	.byte	0x04, 0x4f
        /*001a*/ 	.short	(.L_35 - .L_34)


	//   ....[0]....
.L_34:
        /*001c*/ 	.word	0x00000007


	//----- nvinfo : EIATTR_RESERVED_SMEM_USED
	.align		4
.L_35:
        /*0020*/ 	.byte	0x01, 0x41
	.zero		2


	//----- nvinfo : EIATTR_SPARSE_MMA_MASK
	.align		4
        /*0024*/ 	.byte	0x03, 0x50
        /*0026*/ 	.short	0x0000


	//----- nvinfo : EIATTR_TCGEN05_2CTA_USED
	.align		4
        /*0028*/ 	.byte	0x01, 0x52
	.zero		2


	//----- nvinfo : EIATTR_MAXREG_COUNT
	.align		4
        /*002c*/ 	.byte	0x03, 0x1b
        /*002e*/ 	.short	0x00ff


	//----- nvinfo : EIATTR_NUM_BARRIERS
	.align		4
        /*0030*/ 	.byte	0x02, 0x4c
        /*0032*/ 	.byte	0x07
	.zero		1


	//----- nvinfo : EIATTR_EXTERNS
	.align		4
        /*0034*/ 	.byte	0x04, 0x0f
        /*0036*/ 	.short	(.L_37 - .L_36)


	//   ....[0]....
	.align		4
.L_36:
        /*0038*/ 	.word	index@(__assertfail)


	//----- nvinfo : EIATTR_MERCURY_ISA_VERSION
	.align		4
.L_37:
        /*003c*/ 	.byte	0x03, 0x5f
        /*003e*/ 	.short	0x0101


	//----- nvinfo : EIATTR_INT_WARP_WIDE_INSTR_OFFSETS
	.align		4
        /*0040*/ 	.byte	0x04, 0x31
        /*0042*/ 	.short	(.L_39 - .L_38)


	//   ....[0]....
.L_38:
        /*0044*/ 	.word	0x00000d90


	//   ....[1]....
        /*0048*/ 	.word	0x00000e30


	//   ....[2]....
        /*004c*/ 	.word	0x00002280


	//   ....[3]....
        /*0050*/ 	.word	0x00004270


	//   ....[4]....
        /*0054*/ 	.word	0x00004290


	//   ....[5]....
        /*0058*/ 	.word	0x000042c0


	//   ....[6]....
        /*005c*/ 	.word	0x00004bc0


	//   ....[7]....
        /*0060*/ 	.word	0x00004be0


	//   ....[8]....
        /*0064*/ 	.word	0x00004cb0


	//   ....[9]....
        /*0068*/ 	.word	0x00004d90


	//   ....[10]....
        /*006c*/ 	.word	0x00004db0


	//   ....[11]....
        /*0070*/ 	.word	0x00004e70


	//   ....[12]....
        /*0074*/ 	.word	0x00004f70


	//   ....[13]....
        /*0078*/ 	.word	0x00004f90


	//   ....[14]....
        /*007c*/ 	.word	0x000050c0


	//   ....[15]....
        /*0080*/ 	.word	0x00005240


	//   ....[16]....
        /*0084*/ 	.word	0x00005250


	//   ....[17]....
        /*0088*/ 	.word	0x00005370


	//----- nvinfo : EIATTR_COOP_GROUP_MASK_REGIDS
	.align		4
.L_39:
        /*008c*/ 	.byte	0x04, 0x29
        /*008e*/ 	.short	(.L_41 - .L_40)


	//   ....[0]....
.L_40:
        /*0090*/ 	.word	0xffffffff


	//   ....[1]....
        /*0094*/ 	.word	0xffffffff


	//   ....[2]....
        /*0098*/ 	.word	0xffffffff


	//   ....[3]....
        /*009c*/ 	.word	0xffffffff


	//   ....[4]....
        /*00a0*/ 	.word	0xffffffff


	//   ....[5]....
        /*00a4*/ 	.word	0xffffffff


	//   ....[6]....
        /*00a8*/ 	.word	0xffffffff


	//   ....[7]....
        /*00ac*/ 	.word	0xffffffff


	//   ....[8]....
        /*00b0*/ 	.word	0xffffffff


	//   ....[9]....
        /*00b4*/ 	.word	0xffffffff


	//   ....[10]....
        /*00b8*/ 	.word	0xffffffff


	//   ....[11]....
        /*00bc*/ 	.word	0xffffffff


	//   ....[12]....
        /*00c0*/ 	.word	0xffffffff


	//   ....[13]....
        /*00c4*/ 	.word	0xffffffff


	//----- nvinfo : EIATTR_COOP_GROUP_INSTR_OFFSETS
	.align		4
.L_41:
        /*00c8*/ 	.byte	0x04, 0x28
        /*00ca*/ 	.short	(.L_43 - .L_42)


	//   ....[0]....
.L_42:
        /*00cc*/ 	.word	0x000000c0


	//   ....[1]....
        /*00d0*/ 	.word	0x00000500


	//   ....[2]....
        /*00d4*/ 	.word	0x00000700


	//   ....[3]....
        /*00d8*/ 	.word	0x00000890


	//   ....[4]....
        /*00dc*/ 	.word	0x00000980


	//   ....[5]....
        /*00e0*/ 	.word	0x00000ae0


	//   ....[6]....
        /*00e4*/ 	.word	0x00000c70


	//   ....[7]....
        /*00e8*/ 	.word	0x00000eb0


	//   ....[8]....
        /*00ec*/ 	.word	0x00002160


	//   ....[9]....
        /*00f0*/ 	.word	0x00003060


	//   ....[10]....
        /*00f4*/ 	.word	0x00003530


	//   ....[11]....
        /*00f8*/ 	.word	0x00003560


	//   ....[12]....
        /*00fc*/ 	.word	0x00004170


	//   ....[13]....
        /*0100*/ 	.word	0x00004380


	//----- nvinfo : EIATTR_VRC_CTA_INIT_COUNT
	.align		4
.L_43:
        /*0104*/ 	.byte	0x02, 0x4a
        /*0106*/ 	.byte	0x80
	.zero		1


	//----- nvinfo : EIATTR_SYSCALL_OFFSETS
	.align		4
        /*0108*/ 	.byte	0x04, 0x46
        /*010a*/ 	.short	(.L_45 - .L_44)


	//   ....[0]....
.L_44:
        /*010c*/ 	.word	0x00005ea0


	//   ....[1]....
        /*0110*/ 	.word	0x00005f90


	//   ....[2]....
        /*0114*/ 	.word	0x000066d0


	//   ....[3]....
        /*0118*/ 	.word	0x00006ff0


	//   ....[4]....
        /*011c*/ 	.word	0x000078b0


	//   ....[5]....
        /*0120*/ 	.word	0x00008170


	//----- nvinfo : EIATTR_MBARRIER_INSTR_OFFSETS
	.align		4
.L_45:
        /*0124*/ 	.byte	0x04, 0x39
        /*0126*/ 	.short	(.L_47 - .L_46)


	//   ....[0]....
.L_46:
        /*0128*/ 	.word	0x00000630
        /*012c*/ 	.word	0x000000ff
        /*0130*/ 	.word	0x00000000
        /*0134*/ 	.short	0x0100
        /*0136*/ 	.byte	0x07
	.zero		1


	//   ....[1]....
        /*0138*/ 	.word	0x00000640
        /*013c*/ 	.word	0x000000ff
        /*0140*/ 	.word	0x00000030
        /*0144*/ 	.short	0x0100
        /*0146*/ 	.byte	0x07
	.zero		1


	//   ....[2]....
        /*0148*/ 	.word	0x00000650
        /*014c*/ 	.word	0x000000ff
        /*0150*/ 	.word	0x00000008
        /*0154*/ 	.short	0x0100
        /*0156*/ 	.byte	0x07
	.zero		1


	//   ....[3]....
        /*0158*/ 	.word	0x00000660
        /*015c*/ 	.word	0x000000ff
        /*0160*/ 	.word	0x00000038
        /*0164*/ 	.short	0x0100
        /*0166*/ 	.byte	0x07
	.zero		1


	//   ....[4]....
        /*0168*/ 	.word	0x00000670
        /*016c*/ 	.word	0x000000ff
        /*0170*/ 	.word	0x00000010
        /*0174*/ 	.short	0x0100
        /*0176*/ 	.byte	0x07
	.zero		1


	//   ....[5]....
        /*0178*/ 	.word	0x00000680
        /*017c*/ 	.word	0x000000ff
        /*0180*/ 	.word	0x00000040
        /*0184*/ 	.short	0x0100
        /*0186*/ 	.byte	0x07
	.zero		1


	//   ....[6]....
        /*0188*/ 	.word	0x00000690
        /*018c*/ 	.word	0x000000ff
        /*0190*/ 	.word	0x00000018
        /*0194*/ 	.short	0x0100
        /*0196*/ 	.byte	0x07
	.zero		1


	//   ....[7]....
        /*0198*/ 	.word	0x000006a0
        /*019c*/ 	.word	0x000000ff
        /*01a0*/ 	.word	0x00000048
        /*01a4*/ 	.short	0x0100
        /*01a6*/ 	.byte	0x07
	.zero		1


	//   ....[8]....
        /*01a8*/ 	.word	0x000006b0
        /*01ac*/ 	.word	0x000000ff
        /*01b0*/ 	.word	0x00000020
        /*01b4*/ 	.short	0x0100
        /*01b6*/ 	.byte	0x07
	.zero		1


	//   ....[9]....
        /*01b8*/ 	.word	0x000006c0
        /*01bc*/ 	.word	0x000000ff
        /*01c0*/ 	.word	0x00000050
        /*01c4*/ 	.short	0x0100
        /*01c6*/ 	.byte	0x07
	.zero		1


	//   ....[10]....
        /*01c8*/ 	.word	0x000006d0
        /*01cc*/ 	.word	0x000000ff
        /*01d0*/ 	.word	0x00000028
        /*01d4*/ 	.short	0x0100
        /*01d6*/ 	.byte	0x07
	.zero		1


	//   ....[11]....
        /*01d8*/ 	.word	0x000006e0
        /*01dc*/ 	.word	0x000000ff
        /*01e0*/ 	.word	0x00000058
        /*01e4*/ 	.short	0x0100
        /*01e6*/ 	.byte	0x07
	.zero		1


	//   ....[12]....
        /*01e8*/ 	.word	0x00000800
        /*01ec*/ 	.word	0x000000ff
        /*01f0*/ 	.word	0x00000060
        /*01f4*/ 	.short	0x0100
        /*01f6*/ 	.byte	0x07
	.zero		1


	//   ....[13]....
        /*01f8*/ 	.word	0x00000810
        /*01fc*/ 	.word	0x000000ff
        /*0200*/ 	.word	0x00000080
        /*0204*/ 	.short	0x0100
        /*0206*/ 	.byte	0x07
	.zero		1


	//   ....[14]....
        /*0208*/ 	.word	0x00000820
        /*020c*/ 	.word	0x000000ff
        /*0210*/ 	.word	0x00000068
        /*0214*/ 	.short	0x0100
        /*0216*/ 	.byte	0x07
	.zero		1


	//   ....[15]....
        /*0218*/ 	.word	0x00000830
        /*021c*/ 	.word	0x000000ff
        /*0220*/ 	.word	0x00000088
        /*0224*/ 	.short	0x0100
        /*0226*/ 	.byte	0x07
	.zero		1


	//   ....[16]....
        /*0228*/ 	.word	0x00000840
        /*022c*/ 	.word	0x000000ff
        /*0230*/ 	.word	0x00000070
        /*0234*/ 	.short	0x0100
        /*0236*/ 	.byte	0x07
	.zero		1


	//   ....[17]....
        /*0238*/ 	.word	0x00000850
        /*023c*/ 	.word	0x000000ff
        /*0240*/ 	.word	0x00000090
        /*0244*/ 	.short	0x0100
        /*0246*/ 	.byte	0x07
	.zero		1


	//   ....[18]....
        /*0248*/ 	.word	0x00000860
        /*024c*/ 	.word	0x000000ff
        /*0250*/ 	.word	0x00000078
        /*0254*/ 	.short	0x0100
        /*0256*/ 	.byte	0x07
	.zero		1


	//   ....[19]....
        /*0258*/ 	.word	0x00000870
        /*025c*/ 	.word	0x000000ff
        /*0260*/ 	.word	0x00000098
        /*0264*/ 	.short	0x0100
        /*0266*/ 	.byte	0x07
	.zero		1


	//   ....[20]....
        /*0268*/ 	.word	0x00000950
        /*026c*/ 	.word	0x000000ff
        /*0270*/ 	.word	0x000000a0
        /*0274*/ 	.short	0x0100
        /*0276*/ 	.byte	0x06
	.zero		1


	//   ....[21]....
        /*0278*/ 	.word	0x00000960
        /*027c*/ 	.word	0x000000ff
        /*0280*/ 	.word	0x000000a8
        /*0284*/ 	.short	0x0100
        /*0286*/ 	.byte	0x06
	.zero		1


	//   ....[22]....
        /*0288*/ 	.word	0x00000a90
        /*028c*/ 	.word	0x000000ff
        /*0290*/ 	.word	0x000000b0
        /*0294*/ 	.short	0x0100
        /*0296*/ 	.byte	0x06
	.zero		1


	//   ....[23]....
        /*0298*/ 	.word	0x00000aa0
        /*029c*/ 	.word	0x000000ff
        /*02a0*/ 	.word	0x000000c0
        /*02a4*/ 	.short	0x0100
        /*02a6*/ 	.byte	0x06
	.zero		1


	//   ....[24]....
        /*02a8*/ 	.word	0x00000ab0
        /*02ac*/ 	.word	0x000000ff
        /*02b0*/ 	.word	0x000000b8
        /*02b4*/ 	.short	0x0100
        /*02b6*/ 	.byte	0x06
	.zero		1


	//   ....[25]....
        /*02b8*/ 	.word	0x00000ac0
        /*02bc*/ 	.word	0x000000ff
        /*02c0*/ 	.word	0x000000c8
        /*02c4*/ 	.short	0x0100
        /*02c6*/ 	.byte	0x06
	.zero		1


	//   ....[26]....
        /*02c8*/ 	.word	0x00000be0
        /*02cc*/ 	.word	0x000000ff
        /*02d0*/ 	.word	0x000000d0
        /*02d4*/ 	.short	0x0100
        /*02d6*/ 	.byte	0x07
	.zero		1


	//   ....[27]....
        /*02d8*/ 	.word	0x00000bf0
        /*02dc*/ 	.word	0x000000ff
        /*02e0*/ 	.word	0x000000f0
        /*02e4*/ 	.short	0x0100
        /*02e6*/ 	.byte	0x07
	.zero		1


	//   ....[28]....
        /*02e8*/ 	.word	0x00000c00
        /*02ec*/ 	.word	0x000000ff
        /*02f0*/ 	.word	0x000000d8
        /*02f4*/ 	.short	0x0100
        /*02f6*/ 	.byte	0x07
	.zero		1


	//   ....[29]....
        /*02f8*/ 	.word	0x00000c10
        /*02fc*/ 	.word	0x000000ff
        /*0300*/ 	.word	0x000000f8
        /*0304*/ 	.short	0x0100
        /*0306*/ 	.byte	0x07
	.zero		1


	//   ....[30]....
        /*0308*/ 	.word	0x00000c20
        /*030c*/ 	.word	0x000000ff
        /*0310*/ 	.word	0x000000e0
        /*0314*/ 	.short	0x0100
        /*0316*/ 	.byte	0x07
	.zero		1


	//   ....[31]....
        /*0318*/ 	.word	0x00000c30
        /*031c*/ 	.word	0x000000ff
        /*0320*/ 	.word	0x00000100
        /*0324*/ 	.short	0x0100
        /*0326*/ 	.byte	0x07
	.zero		1


	//   ....[32]....
        /*0328*/ 	.word	0x00000c40
        /*032c*/ 	.word	0x000000ff
        /*0330*/ 	.word	0x000000e8
        /*0334*/ 	.short	0x0100
        /*0336*/ 	.byte	0x07
	.zero		1


	//   ....[33]....
        /*0338*/ 	.word	0x00000c50
        /*033c*/ 	.word	0x000000ff
        /*0340*/ 	.word	0x00000108
        /*0344*/ 	.short	0x0100
        /*0346*/ 	.byte	0x07
	.zero		1


	//   ....[34]....
        /*0348*/ 	.word	0x00000d40
        /*034c*/ 	.word	0x000000ff
        /*0350*/ 	.word	0x00000110
        /*0354*/ 	.short	0x0100
        /*0356*/ 	.byte	0x06
	.zero		1


	//   ....[35]....
        /*0358*/ 	.word	0x00000d50
        /*035c*/ 	.word	0x000000ff
        /*0360*/ 	.word	0x00000120
        /*0364*/ 	.short	0x0100
        /*0366*/ 	.byte	0x06
	.zero		1


	//   ....[36]....
        /*0368*/ 	.word	0x00000d60
        /*036c*/ 	.word	0x000000ff
        /*0370*/ 	.word	0x00000118
        /*0374*/ 	.short	0x0100
        /*0376*/ 	.byte	0x06
	.zero		1


	//   ....[37]....
        /*0378*/ 	.word	0x00000d70
        /*037c*/ 	.word	0x000000ff
        /*0380*/ 	.word	0x00000128
        /*0384*/ 	.short	0x0100
        /*0386*/ 	.byte	0x06
	.zero		1


	//   ....[38]....
        /*0388*/ 	.word	0x00000e70
        /*038c*/ 	.word	0x000000ff
        /*0390*/ 	.word	0x00000130
        /*0394*/ 	.short	0x0100
        /*0396*/ 	.byte	0x05
	.zero		1


	//   ....[39]....
        /*0398*/ 	.word	0x00001940
        /*039c*/ 	.word	0x00000003
        /*03a0*/ 	.word	0x00000120
        /*03a4*/ 	.short	0x010a
        /*03a6*/ 	.byte	0xff
	.zero		1


	//   ....[40]....
        /*03a8*/ 	.word	0x00001970
        /*03ac*/ 	.word	0x00000003
        /*03b0*/ 	.word	0x00000110
        /*03b4*/ 	.short	0x0101
        /*03b6*/ 	.byte	0xff
	.zero		1


	//   ....[41]....
        /*03b8*/ 	.word	0x00001a70
        /*03bc*/ 	.word	0x000000ff
        /*03c0*/ 	.word	0x00000030
        /*03c4*/ 	.short	0x010a
        /*03c6*/ 	.byte	0x08
	.zero		1


	//   ....[42]....
        /*03c8*/ 	.word	0x00001b40
        /*03cc*/ 	.word	0x000000ff
        /*03d0*/ 	.word	0x00000030
        /*03d4*/ 	.short	0x010a
        /*03d6*/ 	.byte	0x21
	.zero		1


	//   ....[43]....
        /*03d8*/ 	.word	0x00001cf0
        /*03dc*/ 	.word	0x000000ff
        /*03e0*/ 	.word	0x00000030
        /*03e4*/ 	.short	0x010a
        /*03e6*/ 	.byte	0x08
	.zero		1


	//   ....[44]....
        /*03e8*/ 	.word	0x00001e00
        /*03ec*/ 	.word	0x000000ff
        /*03f0*/ 	.word	0x000000a8
        /*03f4*/ 	.short	0x0101
        /*03f6*/ 	.byte	0x04
	.zero		1


	//   ....[45]....
        /*03f8*/ 	.word	0x00001e20
        /*03fc*/ 	.word	0x000000ff
        /*0400*/ 	.word	0x00000030
        /*0404*/ 	.short	0x010a
        /*0406*/ 	.byte	0x08
	.zero		1


	//   ....[46]....
        /*0408*/ 	.word	0x00001ea0
        /*040c*/ 	.word	0x000000ff
        /*0410*/ 	.word	0x00000030
        /*0414*/ 	.short	0x010a
        /*0416*/ 	.byte	0x11
	.zero		1


	//   ....[47]....
        /*0418*/ 	.word	0x00002030
        /*041c*/ 	.word	0x000000ff
        /*0420*/ 	.word	0x00000030
        /*0424*/ 	.short	0x010a
        /*0426*/ 	.byte	0x08
	.zero		1


	//   ....[48]....
        /*0428*/ 	.word	0x00002190
        /*042c*/ 	.word	0x00000002
        /*0430*/ 	.word	0x000000b0
        /*0434*/ 	.short	0x010a
        /*0436*/ 	.byte	0xff
	.zero		1


	//   ....[49]....
        /*0438*/ 	.word	0x00002250
        /*043c*/ 	.word	0x00000002
        /*0440*/ 	.word	0x00000000
        /*0444*/ 	.short	0x0101
        /*0446*/ 	.byte	0xff
	.zero		1


	//   ....[50]....
        /*0448*/ 	.word	0x000027b0
        /*044c*/ 	.word	0x000000ff
        /*0450*/ 	.word	0x00000000
        /*0454*/ 	.short	0x010a
        /*0456*/ 	.byte	0x05
	.zero		1


	//   ....[51]....
        /*0458*/ 	.word	0x00002840
        /*045c*/ 	.word	0x000000ff
        /*0460*/ 	.word	0x00000000
        /*0464*/ 	.short	0x010a
        /*0466*/ 	.byte	0x05
	.zero		1


	//   ....[52]....
        /*0468*/ 	.word	0x000028d0
        /*046c*/ 	.word	0x000000ff
        /*0470*/ 	.word	0x00000000
        /*0474*/ 	.short	0x010a
        /*0476*/ 	.byte	0x05
	.zero		1


	//   ....[53]....
        /*0478*/ 	.word	0x00002960
        /*047c*/ 	.word	0x000000ff
        /*0480*/ 	.word	0x00000000
        /*0484*/ 	.short	0x010a
        /*0486*/ 	.byte	0x05
	.zero		1


	//   ....[54]....
        /*0488*/ 	.word	0x000029f0
        /*048c*/ 	.word	0x000000ff
        /*0490*/ 	.word	0x00000000
        /*0494*/ 	.short	0x010a
        /*0496*/ 	.byte	0x05
	.zero		1


	//   ....[55]....
        /*0498*/ 	.word	0x00002a90
        /*049c*/ 	.word	0x00000000
        /*04a0*/ 	.word	0x00000000
        /*04a4*/ 	.short	0x010a
        /*04a6*/ 	.byte	0xff
	.zero		1


	//   ....[56]....
        /*04a8*/ 	.word	0x00002bc0
        /*04ac*/ 	.word	0x00000000
        /*04b0*/ 	.word	0x00000110
        /*04b4*/ 	.short	0x010a
        /*04b6*/ 	.byte	0xff
	.zero		1


	//   ....[57]....
        /*04b8*/ 	.word	0x00002c30
        /*04bc*/ 	.word	0x00000004
        /*04c0*/ 	.word	0x00000000
        /*04c4*/ 	.short	0x0101
        /*04c6*/ 	.byte	0xff
	.zero		1


	//   ....[58]....
        /*04c8*/ 	.word	0x00002c50
        /*04cc*/ 	.word	0x000000ff
        /*04d0*/ 	.word	0x000000c0
        /*04d4*/ 	.short	0x010a
        /*04d6*/ 	.byte	0x05
	.zero		1


	//   ....[59]....
        /*04d8*/ 	.word	0x00002d70
        /*04dc*/ 	.word	0x00000000
        /*04e0*/ 	.word	0x000000b0
        /*04e4*/ 	.short	0x010a
        /*04e6*/ 	.byte	0xff
	.zero		1


	//   ....[60]....
        /*04e8*/ 	.word	0x00002e70
        /*04ec*/ 	.word	0x00000000
        /*04f0*/ 	.word	0x00000000
        /*04f4*/ 	.short	0x0101
        /*04f6*/ 	.byte	0xff
	.zero		1


	//   ....[61]....
        /*04f8*/ 	.word	0x00002f00
        /*04fc*/ 	.word	0x000000ff
        /*0500*/ 	.word	0x000000c0
        /*0504*/ 	.short	0x0106
        /*0506*/ 	.byte	0x05
	.zero		1


	//   ....[62]....
        /*0508*/ 	.word	0x00002f20
        /*050c*/ 	.word	0x000000ff
        /*0510*/ 	.word	0x000000c0
        /*0514*/ 	.short	0x010a
        /*0516*/ 	.byte	0x05
	.zero		1


	//   ....[63]....
        /*0518*/ 	.word	0x00002fb0
        /*051c*/ 	.word	0x000000ff
        /*0520*/ 	.word	0x000000c0
        /*0524*/ 	.short	0x0106
        /*0526*/ 	.byte	0x04
	.zero		1


	//   ....[64]....
        /*0528*/ 	.word	0x00002ff0
        /*052c*/ 	.word	0x00000000
        /*0530*/ 	.word	0x000000c0
        /*0534*/ 	.short	0x010a
        /*0536*/ 	.byte	0xff
	.zero		1


	//   ....[65]....
        /*0538*/ 	.word	0x00003230
        /*053c*/ 	.word	0x000000ff
        /*0540*/ 	.word	0x00000008
        /*0544*/ 	.short	0x010a
        /*0546*/ 	.byte	0x04
	.zero		1


	//   ....[66]....
        /*0548*/ 	.word	0x00003250
        /*054c*/ 	.word	0x000000ff
        /*0550*/ 	.word	0x00000008
        /*0554*/ 	.short	0x010a
        /*0556*/ 	.byte	0x04
	.zero		1


	//   ....[67]....
        /*0558*/ 	.word	0x000033e0
        /*055c*/ 	.word	0x000000ff
        /*0560*/ 	.word	0x00000008
        /*0564*/ 	.short	0x010a
        /*0566*/ 	.byte	0x04
	.zero		1


	//   ....[68]....
        /*0568*/ 	.word	0x00003400
        /*056c*/ 	.word	0x000000ff
        /*0570*/ 	.word	0x00000008
        /*0574*/ 	.short	0x010a
        /*0576*/ 	.byte	0x04
	.zero		1


	//   ....[69]....
        /*0578*/ 	.word	0x000034c0
        /*057c*/ 	.word	0x000000ff
        /*0580*/ 	.word	0x00000000
        /*0584*/ 	.short	0x0101
        /*0586*/ 	.byte	0x05
	.zero		1


	//   ....[70]....
        /*0588*/ 	.word	0x000037f0
        /*058c*/ 	.word	0x00000000
        /*0590*/ 	.word	0x000000b0
        /*0594*/ 	.short	0x010a
        /*0596*/ 	.byte	0xff
	.zero		1


	//   ....[71]....
        /*0598*/ 	.word	0x000038b0
        /*059c*/ 	.word	0x00000000
        /*05a0*/ 	.word	0x00000000
        /*05a4*/ 	.short	0x0101
        /*05a6*/ 	.byte	0xff
	.zero		1


	//   ....[72]....
        /*05a8*/ 	.word	0x00003970
        /*05ac*/ 	.word	0x000000ff
        /*05b0*/ 	.word	0x00000000
        /*05b4*/ 	.short	0x010a
        /*05b6*/ 	.byte	0x06
	.zero		1


	//   ....[73]....
        /*05b8*/ 	.word	0x00003980
        /*05bc*/ 	.word	0x000000ff
        /*05c0*/ 	.word	0x000000f0
        /*05c4*/ 	.short	0x010a
        /*05c6*/ 	.byte	0x07
	.zero		1


	//   ....[74]....
        /*05c8*/ 	.word	0x00003a30
        /*05cc*/ 	.word	0x000000ff
        /*05d0*/ 	.word	0x00000000
        /*05d4*/ 	.short	0x010a
        /*05d6*/ 	.byte	0x06
	.zero		1


	//   ....[75]....
        /*05d8*/ 	.word	0x00003b60
        /*05dc*/ 	.word	0x000000ff
        /*05e0*/ 	.word	0x00000000
        /*05e4*/ 	.short	0x010a
        /*05e6*/ 	.byte	0x1e
	.zero		1


	//   ....[76]....
        /*05e8*/ 	.word	0x00003e60
        /*05ec*/ 	.word	0x000000ff
        /*05f0*/ 	.word	0x00000000
        /*05f4*/ 	.short	0x010a
        /*05f6*/ 	.byte	0x07
	.zero		1


	//   ....[77]....
        /*05f8*/ 	.word	0x00003ef0
        /*05fc*/ 	.word	0x000000ff
        /*0600*/ 	.word	0x00000000
        /*0604*/ 	.short	0x010a
        /*0606*/ 	.byte	0x07
	.zero		1


	//   ....[78]....
        /*0608*/ 	.word	0x00003f80
        /*060c*/ 	.word	0x000000ff
        /*0610*/ 	.word	0x00000000
        /*0614*/ 	.short	0x010a
        /*0616*/ 	.byte	0x07
	.zero		1


	//   ....[79]....
        /*0618*/ 	.word	0x00004020
        /*061c*/ 	.word	0x00000000
        /*0620*/ 	.word	0x00000000
        /*0624*/ 	.short	0x010a
        /*0626*/ 	.byte	0xff
	.zero		1


	//   ....[80]....
        /*0628*/ 	.word	0x00004060
        /*062c*/ 	.word	0x00000000
        /*0630*/ 	.word	0x00000000
        /*0634*/ 	.short	0x010a
        /*0636*/ 	.byte	0xff
	.zero		1


	//   ....[81]....
        /*0638*/ 	.word	0x000040d0
        /*063c*/ 	.word	0x000000ff
        /*0640*/ 	.word	0x00000000
        /*0644*/ 	.short	0x0101
        /*0646*/ 	.byte	0x06
	.zero		1


	//   ....[82]....
        /*0648*/ 	.word	0x00004110
        /*064c*/ 	.word	0x000000ff
        /*0650*/ 	.word	0x00000130
        /*0654*/ 	.short	0x010a
        /*0656*/ 	.byte	0x05
	.zero		1


	//   ....[83]....
        /*0658*/ 	.word	0x00004160
        /*065c*/ 	.word	0x000000ff
        /*0660*/ 	.word	0x00000000
        /*0664*/ 	.short	0x0101
        /*0666*/ 	.byte	0x06
	.zero		1


	//   ....[84]....
        /*0668*/ 	.word	0x00004560
        /*066c*/ 	.word	0x00000000
        /*0670*/ 	.word	0x000000b0
        /*0674*/ 	.short	0x010a
        /*0676*/ 	.byte	0xff
	.zero		1


	//   ....[85]....
        /*0678*/ 	.word	0x00004620
        /*067c*/ 	.word	0x00000000
        /*0680*/ 	.word	0x00000000
        /*0684*/ 	.short	0x0101
        /*0686*/ 	.byte	0xff
	.zero		1


	//   ....[86]....
        /*0688*/ 	.word	0x00004940
        /*068c*/ 	.word	0x000000ff
        /*0690*/ 	.word	0x000000a8
        /*0694*/ 	.short	0x010a
        /*0696*/ 	.byte	0x05
	.zero		1


	//   ....[87]....
        /*0698*/ 	.word	0x00004b40
        /*069c*/ 	.word	0x000000ff
        /*06a0*/ 	.word	0x00000080
        /*06a4*/ 	.short	0x010a
        /*06a6*/ 	.byte	0x05
	.zero		1


	//   ....[88]....
        /*06a8*/ 	.word	0x00004d30
        /*06ac*/ 	.word	0x000000ff
        /*06b0*/ 	.word	0x00000060
        /*06b4*/ 	.short	0x010b
        /*06b6*/ 	.byte	0x05
	.zero		1


	//   ....[89]....
        /*06b8*/ 	.word	0x00004d40
        /*06bc*/ 	.word	0x000000ff
        /*06c0*/ 	.word	0x00000000
        /*06c4*/ 	.short	0x0101
        /*06c6*/ 	.byte	0x07
	.zero		1


	//   ....[90]....
        /*06c8*/ 	.word	0x00004d60
        /*06cc*/ 	.word	0x000000ff
        /*06d0*/ 	.word	0x00000088
        /*06d4*/ 	.short	0x010a
        /*06d6*/ 	.byte	0x05
	.zero		1


	//   ....[91]....
        /*06d8*/ 	.word	0x00004f10
        /*06dc*/ 	.word	0x000000ff
        /*06e0*/ 	.word	0x00000068
        /*06e4*/ 	.short	0x010b
        /*06e6*/ 	.byte	0x05
	.zero		1


	//   ....[92]....
        /*06e8*/ 	.word	0x00004f20
        /*06ec*/ 	.word	0x000000ff
        /*06f0*/ 	.word	0x00000000
        /*06f4*/ 	.short	0x0101
        /*06f6*/ 	.byte	0x07
	.zero		1


	//   ....[93]....
        /*06f8*/ 	.word	0x00004f30
        /*06fc*/ 	.word	0x000000ff
        /*0700*/ 	.word	0x00000090
        /*0704*/ 	.short	0x010a
        /*0706*/ 	.byte	0x05
	.zero		1


	//   ....[94]....
        /*0708*/ 	.word	0x00005160
        /*070c*/ 	.word	0x000000ff
        /*0710*/ 	.word	0x00000070
        /*0714*/ 	.short	0x010b
        /*0716*/ 	.byte	0x05
	.zero		1


	//   ....[95]....
        /*0718*/ 	.word	0x000051d0
        /*071c*/ 	.word	0x000000ff
        /*0720*/ 	.word	0x00000000
        /*0724*/ 	.short	0x0101
        /*0726*/ 	.byte	0x07
	.zero		1


	//   ....[96]....
        /*0728*/ 	.word	0x00005210
        /*072c*/ 	.word	0x000000ff
        /*0730*/ 	.word	0x00000098
        /*0734*/ 	.short	0x010a
        /*0736*/ 	.byte	0x05
	.zero		1


	//   ....[97]....
        /*0738*/ 	.word	0x00005440
        /*073c*/ 	.word	0x000000ff
        /*0740*/ 	.word	0x00000078
        /*0744*/ 	.short	0x010b
        /*0746*/ 	.byte	0x05
	.zero		1


	//   ....[98]....
        /*0748*/ 	.word	0x00005460
        /*074c*/ 	.word	0x000000ff
        /*0750*/ 	.word	0x00000000
        /*0754*/ 	.short	0x0101
        /*0756*/ 	.byte	0x06
	.zero		1


	//   ....[99]....
        /*0758*/ 	.word	0x00005490
        /*075c*/ 	.word	0x000000ff
        /*0760*/ 	.word	0x00000080
        /*0764*/ 	.short	0x010a
        /*0766*/ 	.byte	0x05
	.zero		1


	//   ....[100]....
        /*0768*/ 	.word	0x000054b0
        /*076c*/ 	.word	0x000000ff
        /*0770*/ 	.word	0x00000088
        /*0774*/ 	.short	0x010a
        /*0776*/ 	.byte	0x05
	.zero		1


	//   ....[101]....
        /*0778*/ 	.word	0x000054d0
        /*077c*/ 	.word	0x000000ff
        /*0780*/ 	.word	0x00000090
        /*0784*/ 	.short	0x010a
        /*0786*/ 	.byte	0x05
	.zero		1


	//   ....[102]....
        /*0788*/ 	.word	0x00005510
        /*078c*/ 	.word	0x00000000
        /*0790*/ 	.word	0x00000098
        /*0794*/ 	.short	0x010a
        /*0796*/ 	.byte	0xff
	.zero		1


	//   ....[103]....
        /*0798*/ 	.word	0x00005860
        /*079c*/ 	.word	0x00000000
        /*07a0*/ 	.word	0x000000b0
        /*07a4*/ 	.short	0x010a
        /*07a6*/ 	.byte	0xff
	.zero		1


	//   ....[104]....
        /*07a8*/ 	.word	0x00005970
        /*07ac*/ 	.word	0x00000000
        /*07b0*/ 	.word	0x00000000
        /*07b4*/ 	.short	0x0101
        /*07b6*/ 	.byte	0xff
	.zero		1


	//   ....[105]....
        /*07b8*/ 	.word	0x00006390
        /*07bc*/ 	.word	0x000000ff
        /*07c0*/ 	.word	0x00000060
        /*07c4*/ 	.short	0x010a
        /*07c6*/ 	.byte	0x30
	.zero		1


	//   ....[106]....
        /*07c8*/ 	.word	0x000063d0
        /*07cc*/ 	.word	0x0000004a
        /*07d0*/ 	.word	0x000000d0
        /*07d4*/ 	.short	0x010a
        /*07d6*/ 	.byte	0xff
	.zero		1


	//   ....[107]....
        /*07d8*/ 	.word	0x000064e0
        /*07dc*/ 	.word	0x000000ff
        /*07e0*/ 	.word	0x00000060
        /*07e4*/ 	.short	0x010a
        /*07e6*/ 	.byte	0x30
	.zero		1


	//   ....[108]....
        /*07e8*/ 	.word	0x000065b0
        /*07ec*/ 	.word	0x0000004a
        /*07f0*/ 	.word	0x000000d0
        /*07f4*/ 	.short	0x010a
        /*07f6*/ 	.byte	0xff
	.zero		1


	//   ....[109]....
        /*07f8*/ 	.word	0x00006d60
        /*07fc*/ 	.word	0x00000000
        /*0800*/ 	.word	0x00000000
        /*0804*/ 	.short	0x0101
        /*0806*/ 	.byte	0xff
	.zero		1


	//   ....[110]....
        /*0808*/ 	.word	0x00006d70
        /*080c*/ 	.word	0x00000003
        /*0810*/ 	.word	0x00000060
        /*0814*/ 	.short	0x010a
        /*0816*/ 	.byte	0xff
	.zero		1


	//   ....[111]....
        /*0818*/ 	.word	0x00006e30
        /*081c*/ 	.word	0x00000003
        /*0820*/ 	.word	0x00000060
        /*0824*/ 	.short	0x010a
        /*0826*/ 	.byte	0xff
	.zero		1


	//   ....[112]....
        /*0828*/ 	.word	0x00007620
        /*082c*/ 	.word	0x00000052
        /*0830*/ 	.word	0x00000000
        /*0834*/ 	.short	0x0101
        /*0836*/ 	.byte	0xff
	.zero		1


	//   ....[113]....
        /*0838*/ 	.word	0x00007640
        /*083c*/ 	.word	0x00000053
        /*0840*/ 	.word	0x00000060
        /*0844*/ 	.short	0x010a
        /*0846*/ 	.byte	0xff
	.zero		1


	//   ....[114]....
        /*0848*/ 	.word	0x000076f0
        /*084c*/ 	.word	0x00000053
        /*0850*/ 	.word	0x00000060
        /*0854*/ 	.short	0x010a
        /*0856*/ 	.byte	0xff
	.zero		1


	//   ....[115]....
        /*0858*/ 	.word	0x00007ee0
        /*085c*/ 	.word	0x00000052
        /*0860*/ 	.word	0x00000000
        /*0864*/ 	.short	0x0101
        /*0866*/ 	.byte	0xff
	.zero		1


	//   ....[116]....
        /*0868*/ 	.word	0x00007f00
        /*086c*/ 	.word	0x00000058
        /*0870*/ 	.word	0x00000060
        /*0874*/ 	.short	0x010a
        /*0876*/ 	.byte	0xff
	.zero		1


	//   ....[117]....
        /*0878*/ 	.word	0x00007fb0
        /*087c*/ 	.word	0x00000058
        /*0880*/ 	.word	0x00000060
        /*0884*/ 	.short	0x010a
        /*0886*/ 	.byte	0xff
	.zero		1


	//   ....[118]....
        /*0888*/ 	.word	0x00008260
        /*088c*/ 	.word	0x0000004a
        /*0890*/ 	.word	0x00000000
        /*0894*/ 	.short	0x0101
        /*0896*/ 	.byte	0xff
	.zero		1


	//   ....[119]....
        /*0898*/ 	.word	0x000087f0
        /*089c*/ 	.word	0x00000002
        /*08a0*/ 	.word	0x00000000
        /*08a4*/ 	.short	0x0101
        /*08a6*/ 	.byte	0xff
	.zero		1


	//   ....[120]....
        /*08a8*/ 	.word	0x00008a60
        /*08ac*/ 	.word	0x000000ff
        /*08b0*/ 	.word	0x00000000
        /*08b4*/ 	.short	0x0101
        /*08b6*/ 	.byte	0x04
	.zero		1


	//   ....[121]....
        /*08b8*/ 	.word	0x00008a80
        /*08bc*/ 	.word	0x00000003
        /*08c0*/ 	.word	0x00000120
        /*08c4*/ 	.short	0x010a
        /*08c6*/ 	.byte	0xff
	.zero		1


	//   ....[122]....
        /*08c8*/ 	.word	0x00008ae0
        /*08cc*/ 	.word	0x00000002
        /*08d0*/ 	.word	0x00000030
        /*08d4*/ 	.short	0x010a
        /*08d6*/ 	.byte	0xff
	.zero		1


	//   ....[123]....
        /*08d8*/ 	.word	0x00008b40
        /*08dc*/ 	.word	0x00000002
        /*08e0*/ 	.word	0x00000030
        /*08e4*/ 	.short	0x010a
        /*08e6*/ 	.byte	0xff
	.zero		1


	//   ....[124]....
        /*08e8*/ 	.word	0x00008b90
        /*08ec*/ 	.word	0x00000002
        /*08f0*/ 	.word	0x000000b0
        /*08f4*/ 	.short	0x010a
        /*08f6*/ 	.byte	0xff
	.zero		1


	//   ....[125]....
        /*08f8*/ 	.word	0x00008bf0
        /*08fc*/ 	.word	0x00000000
        /*0900*/ 	.word	0x00000000
        /*0904*/ 	.short	0x010a
        /*0906*/ 	.byte	0xff
	.zero		1


	//   ....[126]....
        /*0908*/ 	.word	0x00008c50
        /*090c*/ 	.word	0x00000000
        /*0910*/ 	.word	0x00000000
        /*0914*/ 	.short	0x010a
        /*0916*/ 	.byte	0xff
	.zero		1


	//   ....[127]....
        /*0918*/ 	.word	0x00008cb0
        /*091c*/ 	.word	0x00000000
        /*0920*/ 	.word	0x00000000
        /*0924*/ 	.short	0x010a
        /*0926*/ 	.byte	0xff
	.zero		1


	//   ....[128]....
        /*0928*/ 	.word	0x00008d10
        /*092c*/ 	.word	0x00000000
        /*0930*/ 	.word	0x00000000
        /*0934*/ 	.short	0x010a
        /*0936*/ 	.byte	0xff
	.zero		1


	//   ....[129]....
        /*0938*/ 	.word	0x00008d70
        /*093c*/ 	.word	0x00000000
        /*0940*/ 	.word	0x00000000
        /*0944*/ 	.short	0x010a
        /*0946*/ 	.byte	0xff
	.zero		1


	//   ....[130]....
        /*0948*/ 	.word	0x00008dc0
        /*094c*/ 	.word	0x00000000
        /*0950*/ 	.word	0x00000110
        /*0954*/ 	.short	0x010a
        /*0956*/ 	.byte	0xff
	.zero		1


	//   ....[131]....
        /*0958*/ 	.word	0x00008e20
        /*095c*/ 	.word	0x00000000
        /*0960*/ 	.word	0x000000c0
        /*0964*/ 	.short	0x010a
        /*0966*/ 	.byte	0xff
	.zero		1


	//   ....[132]....
        /*0968*/ 	.word	0x00008e70
        /*096c*/ 	.word	0x00000000
        /*0970*/ 	.word	0x000000b0
        /*0974*/ 	.short	0x010a
        /*0976*/ 	.byte	0xff
	.zero		1


	//   ....[133]....
        /*0978*/ 	.word	0x00008ed0
        /*097c*/ 	.word	0x00000000
        /*0980*/ 	.word	0x000000c0
        /*0984*/ 	.short	0x010a
        /*0986*/ 	.byte	0xff
	.zero		1


	//   ....[134]....
        /*0988*/ 	.word	0x00008f30
        /*098c*/ 	.word	0x00000004
        /*0990*/ 	.word	0x00000008
        /*0994*/ 	.short	0x010a
        /*0996*/ 	.byte	0xff
	.zero		1


	//   ....[135]....
        /*0998*/ 	.word	0x00009010
        /*099c*/ 	.word	0x00000002
        /*09a0*/ 	.word	0x00000008
        /*09a4*/ 	.short	0x010a
        /*09a6*/ 	.byte	0xff
	.zero		1


	//   ....[136]....
        /*09a8*/ 	.word	0x00009060
        /*09ac*/ 	.word	0x00000000
        /*09b0*/ 	.word	0x000000b0
        /*09b4*/ 	.short	0x010a
        /*09b6*/ 	.byte	0xff
	.zero		1


	//   ....[137]....
        /*09b8*/ 	.word	0x000090c0
        /*09bc*/ 	.word	0x00000000
        /*09c0*/ 	.word	0x000000f0
        /*09c4*/ 	.short	0x010a
        /*09c6*/ 	.byte	0xff
	.zero		1


	//   ....[138]....
        /*09c8*/ 	.word	0x00009120
        /*09cc*/ 	.word	0x00000000
        /*09d0*/ 	.word	0x00000000
        /*09d4*/ 	.short	0x010a
        /*09d6*/ 	.byte	0xff
	.zero		1


	//   ....[139]....
        /*09d8*/ 	.word	0x00009180
        /*09dc*/ 	.word	0x00000000
        /*09e0*/ 	.word	0x00000000
        /*09e4*/ 	.short	0x010a
        /*09e6*/ 	.byte	0xff
	.zero		1


	//   ....[140]....
        /*09e8*/ 	.word	0x000091e0
        /*09ec*/ 	.word	0x00000000
        /*09f0*/ 	.word	0x00000000
        /*09f4*/ 	.short	0x010a
        /*09f6*/ 	.byte	0xff
	.zero		1


	//   ....[141]....
        /*09f8*/ 	.word	0x00009240
        /*09fc*/ 	.word	0x00000000
        /*0a00*/ 	.word	0x00000000
        /*0a04*/ 	.short	0x010a
        /*0a06*/ 	.byte	0xff
	.zero		1


	//   ....[142]....
        /*0a08*/ 	.word	0x000092a0
        /*0a0c*/ 	.word	0x00000000
        /*0a10*/ 	.word	0x00000130
        /*0a14*/ 	.short	0x010a
        /*0a16*/ 	.byte	0xff
	.zero		1


	//   ....[143]....
        /*0a18*/ 	.word	0x000092f0
        /*0a1c*/ 	.word	0x00000000
        /*0a20*/ 	.word	0x000000b0
        /*0a24*/ 	.short	0x010a
        /*0a26*/ 	.byte	0xff
	.zero		1


	//   ....[144]....
        /*0a28*/ 	.word	0x00009350
        /*0a2c*/ 	.word	0x00000000
        /*0a30*/ 	.word	0x000000a8
        /*0a34*/ 	.short	0x010a
        /*0a36*/ 	.byte	0xff
	.zero		1


	//   ....[145]....
        /*0a38*/ 	.word	0x000093b0
        /*0a3c*/ 	.word	0x00000003
        /*0a40*/ 	.word	0x00000080
        /*0a44*/ 	.short	0x010a
        /*0a46*/ 	.byte	0xff
	.zero		1


	//   ....[146]....
        /*0a48*/ 	.word	0x00009410
        /*0a4c*/ 	.word	0x00000003
        /*0a50*/ 	.word	0x00000088
        /*0a54*/ 	.short	0x010a
        /*0a56*/ 	.byte	0xff
	.zero		1


	//   ....[147]....
        /*0a58*/ 	.word	0x00009470
        /*0a5c*/ 	.word	0x00000003
        /*0a60*/ 	.word	0x00000090
        /*0a64*/ 	.short	0x010a
        /*0a66*/ 	.byte	0xff
	.zero		1


	//   ....[148]....
        /*0a68*/ 	.word	0x000094d0
        /*0a6c*/ 	.word	0x00000003
        /*0a70*/ 	.word	0x00000098
        /*0a74*/ 	.short	0x010a
        /*0a76*/ 	.byte	0xff
	.zero		1


	//   ....[149]....
        /*0a78*/ 	.word	0x00009530
        /*0a7c*/ 	.word	0x00000000
        /*0a80*/ 	.word	0x00000080
        /*0a84*/ 	.short	0x010a
        /*0a86*/ 	.byte	0xff
	.zero		1


	//   ....[150]....
        /*0a88*/ 	.word	0x00009590
        /*0a8c*/ 	.word	0x00000000
        /*0a90*/ 	.word	0x00000088
        /*0a94*/ 	.short	0x010a
        /*0a96*/ 	.byte	0xff
	.zero		1


	//   ....[151]....
        /*0a98*/ 	.word	0x000095f0
        /*0a9c*/ 	.word	0x00000000
        /*0aa0*/ 	.word	0x00000090
        /*0aa4*/ 	.short	0x010a
        /*0aa6*/ 	.byte	0xff
	.zero		1


	//   ....[152]....
        /*0aa8*/ 	.word	0x00009640
        /*0aac*/ 	.word	0x00000000
        /*0ab0*/ 	.word	0x000000b0
        /*0ab4*/ 	.short	0x010a
        /*0ab6*/ 	.byte	0xff
	.zero		1


	//   ....[153]....
        /*0ab8*/ 	.word	0x000096a0
        /*0abc*/ 	.word	0x00000000
        /*0ac0*/ 	.word	0x00000060
        /*0ac4*/ 	.short	0x010a
        /*0ac6*/ 	.byte	0xff
	.zero		1


	//   ....[154]....
        /*0ac8*/ 	.word	0x000096f0
        /*0acc*/ 	.word	0x0000004a
        /*0ad0*/ 	.word	0x000000d0
        /*0ad4*/ 	.short	0x010a
        /*0ad6*/ 	.byte	0xff
	.zero		1


	//   ....[155]....
        /*0ad8*/ 	.word	0x00009740
        /*0adc*/ 	.word	0x00000003
        /*0ae0*/ 	.word	0x00000060
        /*0ae4*/ 	.short	0x010a
        /*0ae6*/ 	.byte	0xff
	.zero		1


	//   ....[156]....
        /*0ae8*/ 	.word	0x00009790
        /*0aec*/ 	.word	0x00000053
        /*0af0*/ 	.word	0x00000060
        /*0af4*/ 	.short	0x010a
        /*0af6*/ 	.byte	0xff
	.zero		1


	//   ....[157]....
        /*0af8*/ 	.word	0x000097e0
        /*0afc*/ 	.word	0x00000058
        /*0b00*/ 	.word	0x00000060
        /*0b04*/ 	.short	0x010a
        /*0b06*/ 	.byte	0xff
	.zero		1


	//----- nvinfo : EIATTR_NUM_MBARRIERS
	.align		4
.L_47:
        /*0b08*/ 	.byte	0x03, 0x38
        /*0b0a*/ 	.short	0x0027


	//----- nvinfo : EIATTR_EXIT_INSTR_OFFSETS
	.align		4
        /*0b0c*/ 	.byte	0x04, 0x1c
        /*0b0e*/ 	.short	(.L_49 - .L_48)


	//   ....[0]....
.L_48:
        /*0b10*/ 	.word	0x00002ac0


	//   ....[1]....
        /*0b14*/ 	.word	0x00002fc0


	//   ....[2]....
        /*0b18*/ 	.word	0x00003020


	//   ....[3]....
        /*0b1c*/ 	.word	0x00004390


	//   ....[4]....
        /*0b20*/ 	.word	0x00005540


	//   ....[5]....
        /*0b24*/ 	.word	0x00005580


	//   ....[6]....
        /*0b28*/ 	.word	0x00008950


	//   ....[7]....
        /*0b2c*/ 	.word	0x000089d0


	//   ....[8]....
        /*0b30*/ 	.word	0x00008a00


	//   ....[9]....
        /*0b34*/ 	.word	0x00008a70


	//----- nvinfo : EIATTR_MAX_THREADS
	.align		4
.L_49:
        /*0b38*/ 	.byte	0x04, 0x05
        /*0b3a*/ 	.short	(.L_51 - .L_50)
.L_50:
        /*0b3c*/ 	.word	0x00000100
        /*0b40*/ 	.word	0x00000001
        /*0b44*/ 	.word	0x00000001


	//----- nvinfo : EIATTR_CRS_STACK_SIZE
	.align		4
.L_51:
        /*0b48*/ 	.byte	0x04, 0x1e
        /*0b4a*/ 	.short	(.L_53 - .L_52)
.L_52:
        /*0b4c*/ 	.word	0x00000000


	//----- nvinfo : EIATTR_CBANK_PARAM_SIZE
	.align		4
.L_53:
        /*0b50*/ 	.byte	0x03, 0x19
        /*0b52*/ 	.short	0x0800


	//----- nvinfo : EIATTR_PARAM_CBANK
	.align		4
        /*0b54*/ 	.byte	0x04, 0x0a
        /*0b56*/ 	.short	(.L_55 - .L_54)
	.align		4
.L_54:
        /*0b58*/ 	.word	index@(.nv.constant0._ZN7cutlass13device_kernelINS_4gemm6kernel13GemmUniversalIN4cute5tupleIJiiiiEEENS1_10collective13CollectiveMmaINS1_35MainloopSm100TmaUmmaWarpSpecializedILi6ELi2ELi4ENS5_IJNS4_1CILi2EEESB_NSA_ILi1EEEEEEEENS5_IJNSA_ILi128EEESF_NSA_ILi64EEEEEENS_6half_tENS5_IJSC_llEEESI_NS5_IJlSC_lEEENS4_8TiledMMAINS4_8MMA_AtomIJNS4_26SM100_MMA_F16BF16_2x1SM_SSISI_SI_fLi128ELi128ELNS4_4UMMA5MajorE1ELSP_0ELNSO_7ScaleInE0ELSQ_0EEEEEENS4_6LayoutINS5_IJSC_SC_SC_EEENS5_IJNSA_ILi0EEESV_SV_EEEEENS5_IJNS4_10UnderscoreESY_SY_EEEEENS4_28SM100_TMA_2SM_LOAD_MULTICASTENS4_14ComposedLayoutINS4_7SwizzleILi3ELi4ELi3EEENS4_18smem_ptr_flag_bitsILi16EEENST_INS5_IJSG_NSA_ILi8EEEEEENS5_IJSC_SG_EEEEEEEvNS4_8identityENS4_18SM100_TMA_2SM_LOADENS12_IS14_S16_NST_INS5_IJS17_SG_EEENS5_IJSG_SC_EEEEEEEvS1C_EENS_8epilogue10collective18CollectiveEpilogueINS1J_23Sm100TmaWarpSpecializedILi4ELi2ELi16ELb1ELb0EEEJNS5_IJSG_SF_SG_EEENS5_IJNST_ISG_SC_EENST_INS5_IJNSA_ILi16EEESB_EEES19_EEEEESI_SK_SI_SK_NS1J_6fusion15FusionCallbacksIS1N_NS1U_17LinearCombinationISI_fSI_fLNS_15FloatRoundStyleE2EEES1O_S1T_JEEENS4_5SM1004TMEM4LOAD26SM100_TMEM_LOAD_32dp32b16xENS4_13SM90_TMA_LOADENS12_INS13_ILi1ELi4ELi3EEES16_NST_INS5_IJS17_S1Q_EEENS5_IJS1Q_SC_EEEEEEENS4_39AutoVectorizingCopyWithAssumedAlignmentILi128EEENS4_14SM90_TMA_STOREES29_S2B_S2B_EEEvvEEEEvNT_6ParamsE)
        /*0b5c*/ 	.short	0x0380
        /*0b5e*/ 	.short	0x0800


	//----- nvinfo : EIATTR_SW_WAR
	.align		4
.L_55:
        /*0b60*/ 	.byte	0x04, 0x36
        /*0b62*/ 	.short	(.L_57 - .L_56)
.L_56:
        /*0b64*/ 	.word	0x00000008
.L_57:


//--------------------- .nv.callgraph             --------------------------
	.section	.nv.callgraph,"",@"SHT_CUDA_CALLGRAPH"
	.align	4
	.sectionentsize	8
	.align		4
        /*0000*/ 	.word	0x00000000
	.align		4
        /*0004*/ 	.word	0xffffffff
	.align		4
        /*0008*/ 	.word	index@(_ZN7cutlass13device_kernelINS_4gemm6kernel13GemmUniversalIN4cute5tupleIJiiiiEEENS1_10collective13CollectiveMmaINS1_35MainloopSm100TmaUmmaWarpSpecializedILi6ELi2ELi4ENS5_IJNS4_1CILi2EEESB_NSA_ILi1EEEEEEEENS5_IJNSA_ILi128EEESF_NSA_ILi64EEEEEENS_6half_tENS5_IJSC_llEEESI_NS5_IJlSC_lEEENS4_8TiledMMAINS4_8MMA_AtomIJNS4_26SM100_MMA_F16BF16_2x1SM_SSISI_SI_fLi128ELi128ELNS4_4UMMA5MajorE1ELSP_0ELNSO_7ScaleInE0ELSQ_0EEEEEENS4_6LayoutINS5_IJSC_SC_SC_EEENS5_IJNSA_ILi0EEESV_SV_EEEEENS5_IJNS4_10UnderscoreESY_SY_EEEEENS4_28SM100_TMA_2SM_LOAD_MULTICASTENS4_14ComposedLayoutINS4_7SwizzleILi3ELi4ELi3EEENS4_18smem_ptr_flag_bitsILi16EEENST_INS5_IJSG_NSA_ILi8EEEEEENS5_IJSC_SG_EEEEEEEvNS4_8identityENS4_18SM100_TMA_2SM_LOADENS12_IS14_S16_NST_INS5_IJS17_SG_EEENS5_IJSG_SC_EEEEEEEvS1C_EENS_8epilogue10collective18CollectiveEpilogueINS1J_23Sm100TmaWarpSpecializedILi4ELi2ELi16ELb1ELb0EEEJNS5_IJSG_SF_SG_EEENS5_IJNST_ISG_SC_EENST_INS5_IJNSA_ILi16EEESB_EEES19_EEEEESI_SK_SI_SK_NS1J_6fusion15FusionCallbacksIS1N_NS1U_17LinearCombinationISI_fSI_fLNS_15FloatRoundStyleE2EEES1O_S1T_JEEENS4_5SM1004TMEM4LOAD26SM100_TMEM_LOAD_32dp32b16xENS4_13SM90_TMA_LOADENS12_INS13_ILi1ELi4ELi3EEES16_NST_INS5_IJS17_S1Q_EEENS5_IJS1Q_SC_EEEEEEENS4_39AutoVectorizingCopyWithAssumedAlignmentILi128EEENS4_14SM90_TMA_STOREES29_S2B_S2B_EEEvvEEEEvNT_6ParamsE)
	.align		4
        /*000c*/ 	.word	index@(__assertfail)
	.align		4
        /*0010*/ 	.word	0x00000000
	.align		4
        /*0014*/ 	.word	0xfffffffe
	.align		4
        /*0018*/ 	.word	0x00000000
	.align		4
        /*001c*/ 	.word	0xfffffffd
	.align		4
        /*0020*/ 	.word	0x00000000
	.align		4
        /*0024*/ 	.word	0xfffffffc


//--------------------- .nv.constant4             --------------------------
	.section	.nv.constant4,"a",@progbits
	.align	8
	.align		8
.nv.constant4:
        /*0000*/ 	.dword	__assertfail
	.align		8
        /*0008*/ 	.dword	__unnamed_1
	.align		8
        /*0010*/ 	.dword	__unnamed_2
	.align		8
        /*0018*/ 	.dword	_ZN40_INTERNAL_0b2a5a04_4_k_cu_2d812e79_367724cuda3std3__45__cpo5beginE
	.align		8
        /*0020*/ 	.dword	_ZN40_INTERNAL_0b2a5a04_4_k_cu_2d812e79_367724cuda3std3__45__cpo3endE
	.align		8
        /*0028*/ 	.dword	_ZN40_INTERNAL_0b2a5a04_4_k_cu_2d812e79_367724cuda3std3__45__cpo6cbeginE
	.align		8
        /*0030*/ 	.dword	_ZN40_INTERNAL_0b2a5a04_4_k_cu_2d812e79_367724cuda3std3__45__cpo4cendE
	.align		8
        /*0038*/ 	.dword	_ZN40_INTERNAL_0b2a5a04_4_k_cu_2d812e79_367724cuda3std3__442_GLOBAL__N__0b2a5a04_4_k_cu_2d812e79_367726ignoreE
	.align		8
        /*0040*/ 	.dword	_ZN40_INTERNAL_0b2a5a04_4_k_cu_2d812e79_367724cuda3std3__419piecewise_constructE
	.align		8
        /*0048*/ 	.dword	_ZN40_INTERNAL_0b2a5a04_4_k_cu_2d812e79_367724cuda3std3__48in_placeE
	.align		8
        /*0050*/ 	.dword	_ZN40_INTERNAL_0b2a5a04_4_k_cu_2d812e79_367724cuda3std6ranges3__45__cpo4swapE
	.align		8
        /*0058*/ 	.dword	_ZN40_INTERNAL_0b2a5a04_4_k_cu_2d812e79_367724cuda3std6ranges3__45__cpo9iter_moveE
	.align		8
        /*0060*/ 	.dword	_ZN40_INTERNAL_0b2a5a04_4_k_cu_2d812e79_367724cute7productE
	.align		8
        /*0068*/ 	.dword	_ZN40_INTERNAL_0b2a5a04_4_k_cu_2d812e79_367724cute1_E
	.align		8
        /*0070*/ 	.dword	$str$25
	.align		8
        /*0078*/ 	.dword	$str$26
	.align		8
        /*0080*/ 	.dword	$str$27
	.align		8
        /*0088*/ 	.dword	$str$28


//--------------------- .text._ZN7cutlass13device_kernelINS_4gemm6kernel13GemmUniversalIN4cute5tupleIJiiiiEEENS1_10collective13CollectiveMmaINS1_35MainloopSm100TmaUmmaWarpSpecializedILi6ELi2ELi4ENS5_IJNS4_1CILi2EEESB_NSA_ILi1EEEEEEEENS5_IJNSA_ILi128EEESF_NSA_ILi64EEEEEENS_6half_tENS5_IJSC_llEEESI_NS5_IJlSC_lEEENS4_8TiledMMAINS4_8MMA_AtomIJNS4_26SM100_MMA_F16BF16_2x1SM_SSISI_SI_fLi128ELi128ELNS4_4UMMA5MajorE1ELSP_0ELNSO_7ScaleInE0ELSQ_0EEEEEENS4_6LayoutINS5_IJSC_SC_SC_EEENS5_IJNSA_ILi0EEESV_SV_EEEEENS5_IJNS4_10UnderscoreESY_SY_EEEEENS4_28SM100_TMA_2SM_LOAD_MULTICASTENS4_14ComposedLayoutINS4_7SwizzleILi3ELi4ELi3EEENS4_18smem_ptr_flag_bitsILi16EEENST_INS5_IJSG_NSA_ILi8EEEEEENS5_IJSC_SG_EEEEEEEvNS4_8identityENS4_18SM100_TMA_2SM_LOADENS12_IS14_S16_NST_INS5_IJS17_SG_EEENS5_IJSG_SC_EEEEEEEvS1C_EENS_8epilogue10collective18CollectiveEpilogueINS1J_23Sm100TmaWarpSpecializedILi4ELi2ELi16ELb1ELb0EEEJNS5_IJSG_SF_SG_EEENS5_IJNST_ISG_SC_EENST_INS5_IJNSA_ILi16EEESB_EEES19_EEEEESI_SK_SI_SK_NS1J_6fusion15FusionCallbacksIS1N_NS1U_17LinearCombinationISI_fSI_fLNS_15FloatRoundStyleE2EEES1O_S1T_JEEENS4_5SM1004TMEM4LOAD26SM100_TMEM_LOAD_32dp32b16xENS4_13SM90_TMA_LOADENS12_INS13_ILi1ELi4ELi3EEES16_NST_INS5_IJS17_S1Q_EEENS5_IJS1Q_SC_EEEEEEENS4_39AutoVectorizingCopyWithAssumedAlignmentILi128EEENS4_14SM90_TMA_STOREES29_S2B_S2B_EEEvvEEEEvNT_6ParamsE --------------------------
	.section	.text._ZN7cutlass13device_kernelINS_4gemm6kernel13GemmUniversalIN4cute5tupleIJiiiiEEENS1_10collective13CollectiveMmaINS1_35MainloopSm100TmaUmmaWarpSpecializedILi6ELi2ELi4ENS5_IJNS4_1CILi2EEESB_NSA_ILi1EEEEEEEENS5_IJNSA_ILi128EEESF_NSA_ILi64EEEEEENS_6half_tENS5_IJSC_llEEESI_NS5_IJlSC_lEEENS4_8TiledMMAINS4_8MMA_AtomIJNS4_26SM100_MMA_F16BF16_2x1SM_SSISI_SI_fLi128ELi128ELNS4_4UMMA5MajorE1ELSP_0ELNSO_7ScaleInE0ELSQ_0EEEEEENS4_6LayoutINS5_IJSC_SC_SC_EEENS5_IJNSA_ILi0EEESV_SV_EEEEENS5_IJNS4_10UnderscoreESY_SY_EEEEENS4_28SM100_TMA_2SM_LOAD_MULTICASTENS4_14ComposedLayoutINS4_7SwizzleILi3ELi4ELi3EEENS4_18smem_ptr_flag_bitsILi16EEENST_INS5_IJSG_NSA_ILi8EEEEEENS5_IJSC_SG_EEEEEEEvNS4_8identityENS4_18SM100_TMA_2SM_LOADENS12_IS14_S16_NST_INS5_IJS17_SG_EEENS5_IJSG_SC_EEEEEEEvS1C_EENS_8epilogue10collective18CollectiveEpilogueINS1J_23Sm100TmaWarpSpecializedILi4ELi2ELi16ELb1ELb0EEEJNS5_IJSG_SF_SG_EEENS5_IJNST_ISG_SC_EENST_INS5_IJNSA_ILi16EEESB_EEES19_EEEEESI_SK_SI_SK_NS1J_6fusion15FusionCallbacksIS1N_NS1U_17LinearCombinationISI_fSI_fLNS_15FloatRoundStyleE2EEES1O_S1T_JEEENS4_5SM1004TMEM4LOAD26SM100_TMEM_LOAD_32dp32b16xENS4_13SM90_TMA_LOADENS12_INS13_ILi1ELi4ELi3EEES16_NST_INS5_IJS17_S1Q_EEENS5_IJS1Q_SC_EEEEEEENS4_39AutoVectorizingCopyWithAssumedAlignmentILi128EEENS4_14SM90_TMA_STOREES29_S2B_S2B_EEEvvEEEEvNT_6ParamsE,"ax",@progbits
	.align	128
.text._ZN7cutlass13device_kernelINS_4gemm6kernel13GemmUniversalIN4cute5tupleIJiiiiEEENS1_10collective13CollectiveMmaINS1_35MainloopSm100TmaUmmaWarpSpecializedILi6ELi2ELi4ENS5_IJNS4_1CILi2EEESB_NSA_ILi1EEEEEEEENS5_IJNSA_ILi128EEESF_NSA_ILi64EEEEEENS_6half_tENS5_IJSC_llEEESI_NS5_IJlSC_lEEENS4_8TiledMMAINS4_8MMA_AtomIJNS4_26SM100_MMA_F16BF16_2x1SM_SSISI_SI_fLi128ELi128ELNS4_4UMMA5MajorE1ELSP_0ELNSO_7ScaleInE0ELSQ_0EEEEEENS4_6LayoutINS5_IJSC_SC_SC_EEENS5_IJNSA_ILi0EEESV_SV_EEEEENS5_IJNS4_10UnderscoreESY_SY_EEEEENS4_28SM100_TMA_2SM_LOAD_MULTICASTENS4_14ComposedLayoutINS4_7SwizzleILi3ELi4ELi3EEENS4_18smem_ptr_flag_bitsILi16EEENST_INS5_IJSG_NSA_ILi8EEEEEENS5_IJSC_SG_EEEEEEEvNS4_8identityENS4_18SM100_TMA_2SM_LOADENS12_IS14_S16_NST_INS5_IJS17_SG_EEENS5_IJSG_SC_EEEEEEEvS1C_EENS_8epilogue10collective18CollectiveEpilogueINS1J_23Sm100TmaWarpSpecializedILi4ELi2ELi16ELb1ELb0EEEJNS5_IJSG_SF_SG_EEENS5_IJNST_ISG_SC_EENST_INS5_IJNSA_ILi16EEESB_EEES19_EEEEESI_SK_SI_SK_NS1J_6fusion15FusionCallbacksIS1N_NS1U_17LinearCombinationISI_fSI_fLNS_15FloatRoundStyleE2EEES1O_S1T_JEEENS4_5SM1004TMEM4LOAD26SM100_TMEM_LOAD_32dp32b16xENS4_13SM90_TMA_LOADENS12_INS13_ILi1ELi4ELi3EEES16_NST_INS5_IJS17_S1Q_EEENS5_IJS1Q_SC_EEEEEEENS4_39AutoVectorizingCopyWithAssumedAlignmentILi128EEENS4_14SM90_TMA_STOREES29_S2B_S2B_EEEvvEEEEvNT_6ParamsE:
        .type           _ZN7cutlass13device_kernelINS_4gemm6kernel13GemmUniversalIN4cute5tupleIJiiiiEEENS1_10collective13CollectiveMmaINS1_35MainloopSm100TmaUmmaWarpSpecializedILi6ELi2ELi4ENS5_IJNS4_1CILi2EEESB_NSA_ILi1EEEEEEEENS5_IJNSA_ILi128EEESF_NSA_ILi64EEEEEENS_6half_tENS5_IJSC_llEEESI_NS5_IJlSC_lEEENS4_8TiledMMAINS4_8MMA_AtomIJNS4_26SM100_MMA_F16BF16_2x1SM_SSISI_SI_fLi128ELi128ELNS4_4UMMA5MajorE1ELSP_0ELNSO_7ScaleInE0ELSQ_0EEEEEENS4_6LayoutINS5_IJSC_SC_SC_EEENS5_IJNSA_ILi0EEESV_SV_EEEEENS5_IJNS4_10UnderscoreESY_SY_EEEEENS4_28SM100_TMA_2SM_LOAD_MULTICASTENS4_14ComposedLayoutINS4_7SwizzleILi3ELi4ELi3EEENS4_18smem_ptr_flag_bitsILi16EEENST_INS5_IJSG_NSA_ILi8EEEEEENS5_IJSC_SG_EEEEEEEvNS4_8identityENS4_18SM100_TMA_2SM_LOADENS12_IS14_S16_NST_INS5_IJS17_SG_EEENS5_IJSG_SC_EEEEEEEvS1C_EENS_8epilogue10collective18CollectiveEpilogueINS1J_23Sm100TmaWarpSpecializedILi4ELi2ELi16ELb1ELb0EEEJNS5_IJSG_SF_SG_EEENS5_IJNST_ISG_SC_EENST_INS5_IJNSA_ILi16EEESB_EEES19_EEEEESI_SK_SI_SK_NS1J_6fusion15FusionCallbacksIS1N_NS1U_17LinearCombinationISI_fSI_fLNS_15FloatRoundStyleE2EEES1O_S1T_JEEENS4_5SM1004TMEM4LOAD26SM100_TMEM_LOAD_32dp32b16xENS4_13SM90_TMA_LOADENS12_INS13_ILi1ELi4ELi3EEES16_NST_INS5_IJS17_S1Q_EEENS5_IJS1Q_SC_EEEEEEENS4_39AutoVectorizingCopyWithAssumedAlignmentILi128EEENS4_14SM90_TMA_STOREES29_S2B_S2B_EEEvvEEEEvNT_6ParamsE,@function
        .size           _ZN7cutlass13device_kernelINS_4gemm6kernel13GemmUniversalIN4cute5tupleIJiiiiEEENS1_10collective13CollectiveMmaINS1_35MainloopSm100TmaUmmaWarpSpecializedILi6ELi2ELi4ENS5_IJNS4_1CILi2EEESB_NSA_ILi1EEEEEEEENS5_IJNSA_ILi128EEESF_NSA_ILi64EEEEEENS_6half_tENS5_IJSC_llEEESI_NS5_IJlSC_lEEENS4_8TiledMMAINS4_8MMA_AtomIJNS4_26SM100_MMA_F16BF16_2x1SM_SSISI_SI_fLi128ELi128ELNS4_4UMMA5MajorE1ELSP_0ELNSO_7ScaleInE0ELSQ_0EEEEEENS4_6LayoutINS5_IJSC_SC_SC_EEENS5_IJNSA_ILi0EEESV_SV_EEEEENS5_IJNS4_10UnderscoreESY_SY_EEEEENS4_28SM100_TMA_2SM_LOAD_MULTICASTENS4_14ComposedLayoutINS4_7SwizzleILi3ELi4ELi3EEENS4_18smem_ptr_flag_bitsILi16EEENST_INS5_IJSG_NSA_ILi8EEEEEENS5_IJSC_SG_EEEEEEEvNS4_8identityENS4_18SM100_TMA_2SM_LOADENS12_IS14_S16_NST_INS5_IJS17_SG_EEENS5_IJSG_SC_EEEEEEEvS1C_EENS_8epilogue10collective18CollectiveEpilogueINS1J_23Sm100TmaWarpSpecializedILi4ELi2ELi16ELb1ELb0EEEJNS5_IJSG_SF_SG_EEENS5_IJNST_ISG_SC_EENST_INS5_IJNSA_ILi16EEESB_EEES19_EEEEESI_SK_SI_SK_NS1J_6fusion15FusionCallbacksIS1N_NS1U_17LinearCombinationISI_fSI_fLNS_15FloatRoundStyleE2EEES1O_S1T_JEEENS4_5SM1004TMEM4LOAD26SM100_TMEM_LOAD_32dp32b16xENS4_13SM90_TMA_LOADENS12_INS13_ILi1ELi4ELi3EEES16_NST_INS5_IJS17_S1Q_EEENS5_IJS1Q_SC_EEEEEEENS4_39AutoVectorizingCopyWithAssumedAlignmentILi128EEENS4_14SM90_TMA_STOREES29_S2B_S2B_EEEvvEEEEvNT_6ParamsE,(.L_x_203 - _ZN7cutlass13device_kernelINS_4gemm6kernel13GemmUniversalIN4cute5tupleIJiiiiEEENS1_10collective13CollectiveMmaINS1_35MainloopSm100TmaUmmaWarpSpecializedILi6ELi2ELi4ENS5_IJNS4_1CILi2EEESB_NSA_ILi1EEEEEEEENS5_IJNSA_ILi128EEESF_NSA_ILi64EEEEEENS_6half_tENS5_IJSC_llEEESI_NS5_IJlSC_lEEENS4_8TiledMMAINS4_8MMA_AtomIJNS4_26SM100_MMA_F16BF16_2x1SM_SSISI_SI_fLi128ELi128ELNS4_4UMMA5MajorE1ELSP_0ELNSO_7ScaleInE0ELSQ_0EEEEEENS4_6LayoutINS5_IJSC_SC_SC_EEENS5_IJNSA_ILi0EEESV_SV_EEEEENS5_IJNS4_10UnderscoreESY_SY_EEEEENS4_28SM100_TMA_2SM_LOAD_MULTICASTENS4_14ComposedLayoutINS4_7SwizzleILi3ELi4ELi3EEENS4_18smem_ptr_flag_bitsILi16EEENST_INS5_IJSG_NSA_ILi8EEEEEENS5_IJSC_SG_EEEEEEEvNS4_8identityENS4_18SM100_TMA_2SM_LOADENS12_IS14_S16_NST_INS5_IJS17_SG_EEENS5_IJSG_SC_EEEEEEEvS1C_EENS_8epilogue10collective18CollectiveEpilogueINS1J_23Sm100TmaWarpSpecializedILi4ELi2ELi16ELb1ELb0EEEJNS5_IJSG_SF_SG_EEENS5_IJNST_ISG_SC_EENST_INS5_IJNSA_ILi16EEESB_EEES19_EEEEESI_SK_SI_SK_NS1J_6fusion15FusionCallbacksIS1N_NS1U_17LinearCombinationISI_fSI_fLNS_15FloatRoundStyleE2EEES1O_S1T_JEEENS4_5SM1004TMEM4LOAD26SM100_TMEM_LOAD_32dp32b16xENS4_13SM90_TMA_LOADENS12_INS13_ILi1ELi4ELi3EEES16_NST_INS5_IJS17_S1Q_EEENS5_IJS1Q_SC_EEEEEEENS4_39AutoVectorizingCopyWithAssumedAlignmentILi128EEENS4_14SM90_TMA_STOREES29_S2B_S2B_EEEvvEEEEvNT_6ParamsE)
        .other          _ZN7cutlass13device_kernelINS_4gemm6kernel13GemmUniversalIN4cute5tupleIJiiiiEEENS1_10collective13CollectiveMmaINS1_35MainloopSm100TmaUmmaWarpSpecializedILi6ELi2ELi4ENS5_IJNS4_1CILi2EEESB_NSA_ILi1EEEEEEEENS5_IJNSA_ILi128EEESF_NSA_ILi64EEEEEENS_6half_tENS5_IJSC_llEEESI_NS5_IJlSC_lEEENS4_8TiledMMAINS4_8MMA_AtomIJNS4_26SM100_MMA_F16BF16_2x1SM_SSISI_SI_fLi128ELi128ELNS4_4UMMA5MajorE1ELSP_0ELNSO_7ScaleInE0ELSQ_0EEEEEENS4_6LayoutINS5_IJSC_SC_SC_EEENS5_IJNSA_ILi0EEESV_SV_EEEEENS5_IJNS4_10UnderscoreESY_SY_EEEEENS4_28SM100_TMA_2SM_LOAD_MULTICASTENS4_14ComposedLayoutINS4_7SwizzleILi3ELi4ELi3EEENS4_18smem_ptr_flag_bitsILi16EEENST_INS5_IJSG_NSA_ILi8EEEEEENS5_IJSC_SG_EEEEEEEvNS4_8identityENS4_18SM100_TMA_2SM_LOADENS12_IS14_S16_NST_INS5_IJS17_SG_EEENS5_IJSG_SC_EEEEEEEvS1C_EENS_8epilogue10collective18CollectiveEpilogueINS1J_23Sm100TmaWarpSpecializedILi4ELi2ELi16ELb1ELb0EEEJNS5_IJSG_SF_SG_EEENS5_IJNST_ISG_SC_EENST_INS5_IJNSA_ILi16EEESB_EEES19_EEEEESI_SK_SI_SK_NS1J_6fusion15FusionCallbacksIS1N_NS1U_17LinearCombinationISI_fSI_fLNS_15FloatRoundStyleE2EEES1O_S1T_JEEENS4_5SM1004TMEM4LOAD26SM100_TMEM_LOAD_32dp32b16xENS4_13SM90_TMA_LOADENS12_INS13_ILi1ELi4ELi3EEES16_NST_INS5_IJS17_S1Q_EEENS5_IJS1Q_SC_EEEEEEENS4_39AutoVectorizingCopyWithAssumedAlignmentILi128EEENS4_14SM90_TMA_STOREES29_S2B_S2B_EEEvvEEEEvNT_6ParamsE,@"STO_CUDA_ENTRY STV_DEFAULT"
_ZN7cutlass13device_kernelINS_4gemm6kernel13GemmUniversalIN4cute5tupleIJiiiiEEENS1_10collective13CollectiveMmaINS1_35MainloopSm100TmaUmmaWarpSpecializedILi6ELi2ELi4ENS5_IJNS4_1CILi2EEESB_NSA_ILi1EEEEEEEENS5_IJNSA_ILi128EEESF_NSA_ILi64EEEEEENS_6half_tENS5_IJSC_llEEESI_NS5_IJlSC_lEEENS4_8TiledMMAINS4_8MMA_AtomIJNS4_26SM100_MMA_F16BF16_2x1SM_SSISI_SI_fLi128ELi128ELNS4_4UMMA5MajorE1ELSP_0ELNSO_7ScaleInE0ELSQ_0EEEEEENS4_6LayoutINS5_IJSC_SC_SC_EEENS5_IJNSA_ILi0EEESV_SV_EEEEENS5_IJNS4_10UnderscoreESY_SY_EEEEENS4_28SM100_TMA_2SM_LOAD_MULTICASTENS4_14ComposedLayoutINS4_7SwizzleILi3ELi4ELi3EEENS4_18smem_ptr_flag_bitsILi16EEENST_INS5_IJSG_NSA_ILi8EEEEEENS5_IJSC_SG_EEEEEEEvNS4_8identityENS4_18SM100_TMA_2SM_LOADENS12_IS14_S16_NST_INS5_IJS17_SG_EEENS5_IJSG_SC_EEEEEEEvS1C_EENS_8epilogue10collective18CollectiveEpilogueINS1J_23Sm100TmaWarpSpecializedILi4ELi2ELi16ELb1ELb0EEEJNS5_IJSG_SF_SG_EEENS5_IJNST_ISG_SC_EENST_INS5_IJNSA_ILi16EEESB_EEES19_EEEEESI_SK_SI_SK_NS1J_6fusion15FusionCallbacksIS1N_NS1U_17LinearCombinationISI_fSI_fLNS_15FloatRoundStyleE2EEES1O_S1T_JEEENS4_5SM1004TMEM4LOAD26SM100_TMEM_LOAD_32dp32b16xENS4_13SM90_TMA_LOADENS12_INS13_ILi1ELi4ELi3EEES16_NST_INS5_IJS17_S1Q_EEENS5_IJS1Q_SC_EEEEEEENS4_39AutoVectorizingCopyWithAssumedAlignmentILi128EEENS4_14SM90_TMA_STOREES29_S2B_S2B_EEEvvEEEEvNT_6ParamsE:
[----:B------:R-:W1:Y:S01]  /*0000*/  LDC R1, c[0x0][0x37c] ;  /* 0x0000df00ff017b82 */ /* 0x000e620000000800 */
[----:B------:R-:W2:Y:S01]  /*0010*/  S2R R72, SR_TID.X ;  /* 0x0000000000487919 */ /* 0x000ea20000002100 */
[----:B------:R-:W3:Y:S06]  /*0020*/  LDCU.64 UR4, c[0x0][0x890] ;  /* 0x00011200ff0477ac */ /* 0x000eec0008000a00 */
[----:B------:R-:W4:Y:S01]  /*0030*/  S2UR UR37, SR_CgaCtaId ;  /* 0x00000000002579c3 */ /* 0x000f220000008800 */
[----:B------:R-:W-:Y:S02]  /*0040*/  PRMT R59, RZ, 0x7610, R59 ;  /* 0x00007610ff3b7816 */ /* 0x000fe4000000003b */
[----:B------:R-:W-:Y:S01]  /*0050*/  ELECT P1, URZ, PT ;  /* 0x0000000000ff782f */ /* 0x000fe20003820000 */
[----:B------:R-:W1:Y:S01]  /*0060*/  LDCU.64 UR46, c[0x0][0x358] ;  /* 0x00006b00ff2e77ac */ /* 0x000e620008000a00 */
[----:B---3--:R-:W-:-:S04]  /*0070*/  UISETP.NE.U32.AND UP0, UPT, UR4, URZ, UPT ;  /* 0x000000ff0400728c */ /* 0x008fc8000bf05070 */
[----:B------:R-:W-:Y:S02]  /*0080*/  UISETP.NE.AND.EX UP0, UPT, UR5, URZ, UPT, UP0 ;  /* 0x000000ff0500728c */ /* 0x000fe4000bf05300 */
[----:B----4-:R-:W-:Y:S02]  /*0090*/  ULOP3.LUT UR9, UR37, 0x1, URZ, 0xc0, !UPT ;  /* 0x0000000125097892 */ /* 0x010fe4000f8ec0ff */
[----:B------:R-:W-:Y:S01]  /*00a0*/  ULOP3.LUT UR8, UR37, 0x1, URZ, 0x3c, !UPT ;  /* 0x0000000125087892 */ /* 0x000fe2000f8e3cff */
[----:B--2---:R-:W-:-:S05]  /*00b0*/  SHF.R.U32.HI R66, RZ, 0x5, R72 ;  /* 0x00000005ff427819 */ /* 0x004fca0000011648 */
[----:B------:R-:W2:Y:S02]  /*00c0*/  SHFL.IDX PT, R0, R66, RZ, 0x1f ;  /* 0x00001fff42007589 */ /* 0x000ea400000e0000 */
[----:B--2---:R-:W-:Y:S01]  /*00d0*/  R2UR UR10, R0 ;  /* 0x00000000000a72ca */ /* 0x004fe200000e0000 */
[----:B-1----:R-:W-:-:S14]  /*00e0*/  BRA.U UP0, `(.L_x_0) ;  /* 0x00000001002c7547 */ /* 0x002fdc000b800000 */
[----:B------:R-:W1:Y:S02]  /*00f0*/  LDCU.64 UR6, c[0x0][0x888] ;  /* 0x00011100ff0677ac */ /* 0x000e640008000a00 */
[----:B-1----:R-:W-:-:S04]  /*0100*/  UISETP.NE.U32.AND UP0, UPT, UR6, URZ, UPT ;  /* 0x000000ff0600728c */ /* 0x002fc8000bf05070 */
[----:B------:R-:W-:-:S09]  /*0110*/  UISETP.NE.AND.EX UP0, UPT, UR7, URZ, UPT, UP0 ;  /* 0x000000ff0700728c */ /* 0x000fd2000bf05300 */
[----:B------:R-:W-:Y:S05]  /*0120*/  BRA.U !UP0, `(.L_x_1) ;  /* 0x0000000108107547 */ /* 0x000fea000b800000 */
[----:B------:R-:W1:Y:S02]  /*0130*/  LDC.64 R2, c[0x0][0x888] ;  /* 0x00022200ff027b82 */ /* 0x000e640000000a00 */
[----:B-1----:R1:W5:Y:S01]  /*0140*/  LDG.E R35, desc[UR46][R2.64] ;  /* 0x0000002e02237981 */ /* 0x002362000c1e1900 */
[----:B------:R-:W-:Y:S01]  /*0150*/  HFMA2 R59, -RZ, RZ, 0, 5.9604644775390625e-08 ;  /* 0x00000001ff3b7431 */ /* 0x000fe200000001ff */
[----:B------:R-:W-:Y:S05]  /*0160*/  BRA `(.L_x_0) ;  /* 0x00000000000c7947 */ /* 0x000fea0003800000 */
.L_x_1:
[----:B------:R-:W1:Y:S01]  /*0170*/  LDCU UR6, c[0x0][0x880] ;  /* 0x00011000ff0677ac */ /* 0x000e620008000800 */
[----:B------:R-:W-:Y:S01]  /*0180*/  HFMA2 R59, -RZ, RZ, 0, 5.9604644775390625e-08 ;  /* 0x00000001ff3b7431 */ /* 0x000fe200000001ff */
[----:B-1----:R-:W-:-:S07]  /*0190*/  MOV R35, UR6 ;  /* 0x0000000600237c02 */ /* 0x002fce0008000f00 */
.L_x_0:
[----:B------:R-:W2:Y:S02]  /*01a0*/  LDCU.64 UR6, c[0x0][0x8b0] ;  /* 0x00011600ff0677ac */ /* 0x000ea40008000a00 */
[----:B--2---:R-:W-:-:S04]  /*01b0*/  UISETP.NE.U32.AND UP0, UPT, UR6, URZ, UPT ;  /* 0x000000ff0600728c */ /* 0x004fc8000bf05070 */
[----:B------:R-:W-:-:S09]  /*01c0*/  UISETP.NE.AND.EX UP0, UPT, UR7, URZ, UPT, UP0 ;  /* 0x000000ff0700728c */ /* 0x000fd2000bf05300 */
[----:B------:R-:W-:Y:S05]  /*01d0*/  BRA.U UP0, `(.L_x_2) ;  /* 0x0000000100247547 */ /* 0x000fea000b800000 */
[----:B------:R-:W2:Y:S02]  /*01e0*/  LDCU.64 UR6, c[0x0][0x8a8] ;  /* 0x00011500ff0677ac */ /* 0x000ea40008000a00 */
[----:B--2---:R-:W-:-:S04]  /*01f0*/  UISETP.NE.U32.AND UP0, UPT, UR6, URZ, UPT ;  /* 0x000000ff0600728c */ /* 0x004fc8000bf05070 */
[----:B------:R-:W-:-:S09]  /*0200*/  UISETP.NE.AND.EX UP0, UPT, UR7, URZ, UPT, UP0 ;  /* 0x000000ff0700728c */ /* 0x000fd2000bf05300 */
[----:B------:R-:W-:Y:S05]  /*0210*/  BRA.U !UP0, `(.L_x_3) ;  /* 0x00000001080c7547 */ /* 0x000fea000b800000 */
[----:B------:R-:W2:Y:S02]  /*0220*/  LDC.64 R32, c[0x0][0x8a8] ;  /* 0x00022a00ff207b82 */ /* 0x000ea40000000a00 */
[----:B--2---:R2:W5:Y:S01]  /*0230*/  LDG.E R32, desc[UR46][R32.64] ;  /* 0x0000002e20207981 */ /* 0x004562000c1e1900 */
[----:B------:R-:W-:Y:S05]  /*0240*/  BRA `(.L_x_2) ;  /* 0x0000000000087947 */ /* 0x000fea0003800000 */
.L_x_3:
[----:B------:R-:W2:Y:S02]  /*0250*/  LDCU UR6, c[0x0][0x8a0] ;  /* 0x00011400ff0677ac */ /* 0x000ea40008000800 */
[----:B--2---:R-:W-:Y:S02]  /*0260*/  MOV R32, UR6 ;  /* 0x0000000600207c02 */ /* 0x004fe40008000f00 */
.L_x_2:
[----:B------:R-:W-:Y:S01]  /*0270*/  IMAD.U32 R0, RZ, RZ, UR10 ;  /* 0x0000000aff007e24 */ /* 0x000fe2000f8e00ff */
[----:B------:R-:W-:Y:S04]  /*0280*/  BSSY.RECONVERGENT B0, `(.L_x_4) ;  /* 0x000000c000007945 */ /* 0x000fe80003800200 */
[C---:B------:R-:W-:Y:S02]  /*0290*/  ISETP.NE.OR P2, PT, R0.reuse, 0x1, !P1 ;  /* 0x000000010000780c */ /* 0x040fe40004f45670 */
[----:B------:R-:W-:-:S11]  /*02a0*/  ISETP.NE.OR P0, PT, R0, 0x3, !P1 ;  /* 0x000000030000780c */ /* 0x000fd60004f05670 */
[----:B------:R-:W-:Y:S05]  /*02b0*/  @P2 BRA `(.L_x_5) ;  /* 0x0000000000202947 */ /* 0x000fea0003800000 */
[----:B------:R-:W3:Y:S02]  /*02c0*/  LDCU.64 UR6, c[0x0][0x348] ;  /* 0x00006900ff0677ac */ /* 0x000ee40008000a00 */
[----:B---3--:R-:W-:Y:S02]  /*02d0*/  UIADD3 UR12, UP1, UPT, UR6, 0x80, URZ ;  /* 0x00000080060c7890 */ /* 0x008fe4000ff3e0ff */
[----:B------:R-:W-:Y:S02]  /*02e0*/  UIADD3 UR6, UP0, UPT, UR6, 0x180, URZ ;  /* 0x0000018006067890 */ /* 0x000fe4000ff1e0ff */
[----:B------:R-:W-:Y:S02]  /*02f0*/  UIADD3.X UR13, UPT, UPT, URZ, UR7, URZ, UP1, !UPT ;  /* 0x00000007ff0d7290 */ /* 0x000fe40008ffe4ff */
[----:B------:R-:W-:-:S07]  /*0300*/  UIADD3.X UR7, UPT, UPT, URZ, UR7, URZ, UP0, !UPT ;  /* 0x00000007ff077290 */ /* 0x000fce00087fe4ff */
[----:B------:R3:W-:Y:S02]  /*0310*/  UTMACCTL.PF [UR12] ;  /* 0x000000000c0079b9 */ /* 0x0007e40008040000 */
[----:B------:R3:W-:Y:S02]  /*0320*/  UTMACCTL.PF [UR6] ;  /* 0x00000000060079b9 */ /* 0x0007e40008040000 */
[----:B---3--:R-:W-:Y:S01]  /*0330*/  NOP ;  /* 0x0000000000007918 */ /* 0x008fe20000000000 */
.L_x_5:
[----:B------:R-:W-:Y:S05]  /*0340*/  BSYNC.RECONVERGENT B0 ;  /* 0x0000000000007941 */ /* 0x000fea0003800200 */
.L_x_4:
[----:B------:R-:W-:Y:S04]  /*0350*/  BSSY.RECONVERGENT B0, `(.L_x_6) ;  /* 0x000000a000007945 */ /* 0x000fe80003800200 */
        /* <DEDUP_REMOVED lines=9> */
.L_x_7:
[----:B------:R-:W-:Y:S05]  /*03f0*/  BSYNC.RECONVERGENT B0 ;  /* 0x0000000000007941 */ /* 0x000fea0003800200 */
.L_x_6:
[----:B------:R-:W3:Y:S01]  /*0400*/  LDCU.64 UR6, c[0x0][0x888] ;  /* 0x00011100ff0677ac */ /* 0x000ee20008000a00 */
[----:B------:R-:W-:Y:S02]  /*0410*/  UISETP.EQ.U32.AND UP1, UPT, UR4, URZ, UPT ;  /* 0x000000ff0400728c */ /* 0x000fe4000bf22070 */
[----:B------:R-:W-:Y:S02]  /*0420*/  UPLOP3.LUT UP4, UPT, UPT, UPT, UPT, 0x80, 0x8 ;  /* 0x000000000008789c */ /* 0x000fe40003f8f070 */
[----:B---3--:R-:W-:-:S04]  /*0430*/  UISETP.NE.U32.AND UP0, UPT, UR6, URZ, UPT ;  /* 0x000000ff0600728c */ /* 0x008fc8000bf05070 */
[----:B------:R-:W-:-:S04]  /*0440*/  UISETP.NE.AND.EX UP0, UPT, UR7, URZ, UPT, UP0 ;  /* 0x000000ff0700728c */ /* 0x000fc8000bf05300 */
[----:B------:R-:W-:-:S04]  /*0450*/  UISETP.EQ.OR.EX UP2, UPT, UR5, URZ, !UP0, UP1 ;  /* 0x000000ff0500728c */ /* 0x000fc8000c742710 */
[----:B------:R-:W-:-:S05]  /*0460*/  UP2UR UR50, UPR, URZ, 0x4 ;  /* 0x00000004ff327883 */ /* 0x000fca0008000000 */
[----:B------:R-:W-:Y:S07]  /*0470*/  BRA.U !UP2, `(.L_x_8) ;  /* 0x000000010a207547 */ /* 0x000fee000b800000 */
[----:B------:R-:W-:Y:S01]  /*0480*/  UISETP.NE.U32.AND UP1, UPT, UR4, URZ, UPT ;  /* 0x000000ff0400728c */ /* 0x000fe2000bf25070 */
[----:B-----5:R-:W-:Y:S01]  /*0490*/  FSETP.NEU.AND P0, PT, R35, RZ, PT ;  /* 0x000000ff2300720b */ /* 0x020fe20003f0d000 */
[----:B------:R-:W-:Y:S02]  /*04a0*/  USEL UR4, URZ, 0xffffffff, UP0 ;  /* 0xffffffffff047887 */ /* 0x000fe40008000000 */
[----:B------:R-:W-:-:S10]  /*04b0*/  UISETP.NE.AND.EX UP1, UPT, UR5, URZ, UPT, UP1 ;  /* 0x000000ff0500728c */ /* 0x000fd4000bf25310 */
[----:B------:R-:W-:Y:S01]  /*04c0*/  VOTEU.ANY UP0, P0 ;  /* 0x0000000000ff7886 */ /* 0x000fe20000000100 */
[----:B------:R-:W-:-:S04]  /*04d0*/  @!UP1 USEL UR4, URZ, 0xffffffff, UP0 ;  /* 0xffffffffff049887 */ /* 0x000fc80008000000 */
[----:B------:R-:W-:-:S04]  /*04e0*/  ULOP3.LUT UR4, UR4, 0x1, URZ, 0xc0, !UPT ;  /* 0x0000000104047892 */ /* 0x000fc8000f8ec0ff */
[----:B------:R-:W-:-:S11]  /*04f0*/  UISETP.NE.U32.AND UP4, UPT, UR4, 0x1, UPT ;  /* 0x000000010400788c */ /* 0x000fd6000bf85070 */
.L_x_8:
[----:B------:R-:W3:Y:S01]  /*0500*/  SHFL.IDX PT, R0, R66, RZ, 0x1f ;  /* 0x00001fff42007589 */ /* 0x000ee200000e0000 */
[----:B------:R-:W-:-:S04]  /*0510*/  UISETP.NE.AND UP0, UPT, UR10, 0x2, UPT ;  /* 0x000000020a00788c */ /* 0x000fc8000bf05270 */
[----:B------:R-:W-:Y:S02]  /*0520*/  UISETP.EQ.AND UP1, UPT, UR9, URZ, !UP0 ;  /* 0x000000ff0900728c */ /* 0x000fe4000c722270 */
[----:B------:R-:W-:-:S04]  /*0530*/  USEL UR4, URZ, 0x1, UP0 ;  /* 0x00000001ff047887 */ /* 0x000fc80008000000 */
[----:B------:R-:W-:Y:S02]  /*0540*/  PLOP3.LUT P5, PT, P1, PT, UP1, 0x80, 0x8 ;  /* 0x000000000008781c */ /* 0x000fe40000faf018 */
[----:B---3--:R-:W-:-:S13]  /*0550*/  ISETP.NE.AND P0, PT, R0, RZ, PT ;  /* 0x000000ff0000720c */ /* 0x008fda0003f05270 */
[----:B------:R-:W-:Y:S05]  /*0560*/  @P0 BRA `(.L_x_9) ;  /* 0x0000000000640947 */ /* 0x000fea0003800000 */
[----:B------:R-:W-:Y:S01]  /*0570*/  UMOV UR7, 0x400 ;  /* 0x0000040000077882 */ /* 0x000fe20000000000 */
[----:B------:R-:W-:Y:S01]  /*0580*/  UMOV UR6, 0x1 ;  /* 0x0000000100067882 */ /* 0x000fe20000000000 */
[----:B------:R-:W-:Y:S01]  /*0590*/  UMOV UR5, 0x2 ;  /* 0x0000000200057882 */ /* 0x000fe20000000000 */
[----:B------:R-:W-:Y:S02]  /*05a0*/  ULEA UR7, UR37, UR7, 0x18 ;  /* 0x0000000725077291 */ /* 0x000fe4000f8ec0ff */
[----:B------:R-:W-:-:S04]  /*05b0*/  UIADD3 UR12, UPT, UPT, -UR6, 0x100000, URZ ;  /* 0x00100000060c7890 */ /* 0x000fc8000fffe1ff */
[----:B------:R-:W-:Y:S02]  /*05c0*/  USHF.L.U32 UR13, UR12, 0xb, URZ ;  /* 0x0000000b0c0d7899 */ /* 0x000fe400080006ff */
[----:B------:R-:W-:Y:S02]  /*05d0*/  USHF.L.U32 UR12, UR12, 0x1, URZ ;  /* 0x000000010c0c7899 */ /* 0x000fe400080006ff */
[----:B------:R-:W-:-:S04]  /*05e0*/  UIADD3 UR14, UPT, UPT, -UR5, 0x100000, URZ ;  /* 0x00100000050e7890 */ /* 0x000fc8000fffe1ff */
[----:B------:R-:W-:Y:S02]  /*05f0*/  USHF.L.U32 UR15, UR14, 0xb, URZ ;  /* 0x0000000b0e0f7899 */ /* 0x000fe400080006ff */
[----:B------:R-:W-:Y:S01]  /*0600*/  USHF.L.U32 UR14, UR14, 0x1, URZ ;  /* 0x000000010e0e7899 */ /* 0x000fe200080006ff */
[----:B------:R-:W-:Y:S01]  /*0610*/  ELECT P0, URZ, PT ;  /* 0x0000000000ff782f */ /* 0x000fe20003800000 */
[----:B------:R-:W3:Y:S02]  /*0620*/  FENCE.VIEW.ASYNC.S ;  /* 0x00000000000073c6 */ /* 0x000ee40000000000 */
[----:B---3--:R3:W4:Y:S08]  /*0630*/  SYNCS.EXCH.64 URZ, [UR7], UR12 ;  /* 0x0000000c07ff75b2 */ /* 0x0087300008000100 */
[----:B------:R3:W1:Y:S01]  /*0640*/  SYNCS.EXCH.64 URZ, [UR7+0x30], UR14 ;  /* 0x0000300e07ff75b2 */ /* 0x0006620008000100 */
        /* <DEDUP_REMOVED lines=10> */
[----:B------:R-:W-:Y:S01]  /*06f0*/  NOP ;  /* 0x0000000000007918 */ /* 0x000fe20000000000 */
.L_x_9:
[----:B------:R-:W2:Y:S01]  /*0700*/  SHFL.IDX PT, R0, R66, RZ, 0x1f ;  /* 0x00001fff42007589 */ /* 0x000ea200000e0000 */
[----:B------:R-:W-:Y:S01]  /*0710*/  NOP ;  /* 0x0000000000007918 */ /* 0x000fe20000000000 */
[----:B--2---:R-:W-:-:S13]  /*0720*/  ISETP.NE.AND P0, PT, R0, 0x1, PT ;  /* 0x000000010000780c */ /* 0x004fda0003f05270 */
[----:B------:R-:W-:Y:S05]  /*0730*/  @P0 BRA `(.L_x_10) ;  /* 0x0000000000540947 */ /* 0x000fea0003800000 */
[----:B---3--:R-:W-:Y:S01]  /*0740*/  UMOV UR7, 0x400 ;  /* 0x0000040000077882 */ /* 0x008fe20000000000 */
        /* <DEDUP_REMOVED lines=10> */
[----:B------:R-:W2:Y:S02]  /*07f0*/  FENCE.VIEW.ASYNC.S ;  /* 0x00000000000073c6 */ /* 0x000ea40000000000 */
[----:B--2---:R2:W3:Y:S08]  /*0800*/  SYNCS.EXCH.64 URZ, [UR7+0x60], UR12 ;  /* 0x0000600c07ff75b2 */ /* 0x0044f00008000100 */
        /* <DEDUP_REMOVED lines=8> */
.L_x_10:
[----:B------:R-:W4:Y:S01]  /*0890*/  SHFL.IDX PT, R0, R66, RZ, 0x1f ;  /* 0x00001fff42007589 */ /* 0x000f2200000e0000 */
[----:B------:R-:W-:Y:S01]  /*08a0*/  NOP ;  /* 0x0000000000007918 */ /* 0x000fe20000000000 */
[----:B----4-:R-:W-:-:S13]  /*08b0*/  ISETP.NE.AND P0, PT, R0, 0x3, PT ;  /* 0x000000030000780c */ /* 0x010fda0003f05270 */
[----:B------:R-:W-:Y:S05]  /*08c0*/  @P0 BRA `(.L_x_11) ;  /* 0x00000000002c0947 */ /* 0x000fea0003800000 */
[----:B------:R-:W-:Y:S01]  /*08d0*/  UMOV UR6, 0x400 ;  /* 0x0000040000067882 */ /* 0x000fe20000000000 */
[----:B------:R-:W-:Y:S01]  /*08e0*/  UMOV UR5, 0x20 ;  /* 0x0000002000057882 */ /* 0x000fe20000000000 */
[----:B------:R-:W-:Y:S02]  /*08f0*/  ULEA UR6, UR37, UR6, 0x18 ;  /* 0x0000000625067291 */ /* 0x000fe4000f8ec0ff */
[----:B--23--:R-:W-:-:S04]  /*0900*/  UIADD3 UR12, UPT, UPT, -UR5, 0x100000, URZ ;  /* 0x00100000050c7890 */ /* 0x00cfc8000fffe1ff */
[----:B------:R-:W-:Y:S02]  /*0910*/  USHF.L.U32 UR13, UR12, 0xb, URZ ;  /* 0x0000000b0c0d7899 */ /* 0x000fe400080006ff */
[----:B------:R-:W-:Y:S01]  /*0920*/  USHF.L.U32 UR12, UR12, 0x1, URZ ;  /* 0x000000010c0c7899 */ /* 0x000fe200080006ff */
[----:B------:R-:W-:Y:S01]  /*0930*/  ELECT P0, URZ, PT ;  /* 0x0000000000ff782f */ /* 0x000fe20003800000 */
[----:B------:R-:W2:Y:S10]  /*0940*/  FENCE.VIEW.ASYNC.S ;  /* 0x00000000000073c6 */ /* 0x000eb40000000000 */
[----:B--2---:R4:W2:Y:S01]  /*0950*/  SYNCS.EXCH.64 URZ, [UR6+0xa0], UR12 ;  /* 0x0000a00c06ff75b2 */ /* 0x0048a20008000100 */
[----:B------:R4:W3:Y:S02]  /*0960*/  SYNCS.EXCH.64 URZ, [UR6+0xa8], UR12 ;  /* 0x0000a80c06ff75b2 */ /* 0x0008e40008000100 */
[----:B----4-:R-:W-:Y:S01]  /*0970*/  NOP ;  /* 0x0000000000007918 */ /* 0x010fe20000000000 */
.L_x_11:
[----:B------:R-:W4:Y:S01]  /*0980*/  SHFL.IDX PT, R0, R66, RZ, 0x1f ;  /* 0x00001fff42007589 */ /* 0x000f2200000e0000 */
[----:B------:R-:W-:Y:S01]  /*0990*/  NOP ;  /* 0x0000000000007918 */ /* 0x000fe20000000000 */
[----:B----4-:R-:W-:-:S13]  /*09a0*/  ISETP.NE.AND P0, PT, R0, 0x4, PT ;  /* 0x000000040000780c */ /* 0x010fda0003f05270 */
[----:B------:R-:W-:Y:S05]  /*09b0*/  @P0 BRA `(.L_x_12) ;  /* 0x0000000000480947 */ /* 0x000fea0003800000 */
[----:B--23--:R-:W-:Y:S01]  /*09c0*/  UMOV UR7, 0x3a0 ;  /* 0x000003a000077882 */ /* 0x00cfe20000000000 */
[----:B------:R-:W-:Y:S01]  /*09d0*/  UMOV UR6, 0x400 ;  /* 0x0000040000067882 */ /* 0x000fe20000000000 */
[----:B------:R-:W-:Y:S01]  /*09e0*/  USEL UR7, UR7, 0x320, UP4 ;  /* 0x0000032007077887 */ /* 0x000fe2000a000000 */
        /* <DEDUP_REMOVED lines=10> */
[----:B--2---:R4:W2:Y:S08]  /*0a90*/  SYNCS.EXCH.64 URZ, [UR6+0xb0], UR12 ;  /* 0x0000b00c06ff75b2 */ /* 0x0048b00008000100 */
[----:B------:R4:W3:Y:S01]  /*0aa0*/  SYNCS.EXCH.64 URZ, [UR6+0xc0], UR14 ;  /* 0x0000c00e06ff75b2 */ /* 0x0008e20008000100 */
[----:B------:R4:W1:Y:S01]  /*0ab0*/  SYNCS.EXCH.64 URZ, [UR6+0xb8], UR12 ;  /* 0x0000b80c06ff75b2 */ /* 0x0008620008000100 */
[----:B------:R4:W1:Y:S02]  /*0ac0*/  SYNCS.EXCH.64 URZ, [UR6+0xc8], UR14 ;  /* 0x0000c80e06ff75b2 */ /* 0x0008640008000100 */
[----:B----4-:R-:W-:Y:S01]  /*0ad0*/  NOP ;  /* 0x0000000000007918 */ /* 0x010fe20000000000 */
.L_x_12:
[----:B------:R-:W4:Y:S01]  /*0ae0*/  SHFL.IDX PT, R0, R66, RZ, 0x1f ;  /* 0x00001fff42007589 */ /* 0x000f2200000e0000 */
[----:B------:R-:W-:Y:S01]  /*0af0*/  NOP ;  /* 0x0000000000007918 */ /* 0x000fe20000000000 */
[----:B----4-:R-:W-:-:S13]  /*0b00*/  ISETP.NE.AND P0, PT, R0, 0x5, PT ;  /* 0x000000050000780c */ /* 0x010fda0003f05270 */
[----:B------:R-:W-:Y:S05]  /*0b10*/  @P0 BRA `(.L_x_13) ;  /* 0x0000000000540947 */ /* 0x000fea0003800000 */
[----:B--23--:R-:W-:Y:S01]  /*0b20*/  UMOV UR7, 0x400 ;  /* 0x0000040000077882 */ /* 0x00cfe20000000000 */
        /* <DEDUP_REMOVED lines=14> */
[----:B------:R4:W1:Y:S01]  /*0c10*/  SYNCS.EXCH.64 URZ, [UR7+0xf8], UR14 ;  /* 0x0000f80e07ff75b2 */ /* 0x0008620008000100 */
[----:B------:R4:W1:Y:S01]  /*0c20*/  SYNCS.EXCH.64 URZ, [UR7+0xe0], UR12 ;  /* 0x0000e00c07ff75b2 */ /* 0x0008620008000100 */
[----:B------:R4:W1:Y:S01]  /*0c30*/  SYNCS.EXCH.64 URZ, [UR7+0x100], UR14 ;  /* 0x0001000e07ff75b2 */ /* 0x0008620008000100 */
[----:B------:R4:W1:Y:S01]  /*0c40*/  SYNCS.EXCH.64 URZ, [UR7+0xe8], UR12 ;  /* 0x0000e80c07ff75b2 */ /* 0x0008620008000100 */
[----:B------:R4:W1:Y:S02]  /*0c50*/  SYNCS.EXCH.64 URZ, [UR7+0x108], UR14 ;  /* 0x0001080e07ff75b2 */ /* 0x0008640008000100 */
[----:B----4-:R-:W-:Y:S01]  /*0c60*/  NOP ;  /* 0x0000000000007918 */ /* 0x010fe20000000000 */
.L_x_13:
[----:B------:R-:W4:Y:S01]  /*0c70*/  SHFL.IDX PT, R0, R66, RZ, 0x1f ;  /* 0x00001fff42007589 */ /* 0x000f2200000e0000 */
[----:B------:R-:W-:Y:S01]  /*0c80*/  ISETP.NE.OR P1, PT, RZ, UR10, !P1 ;  /* 0x0000000aff007c0c */ /* 0x000fe2000cf25670 */
        /* <DEDUP_REMOVED lines=12> */
[----:B------:R4:W3:Y:S01]  /*0d50*/  SYNCS.EXCH.64 URZ, [UR6+0x120], UR12 ;  /* 0x0001200c06ff75b2 */ /* 0x0008e20008000100 */
[----:B------:R4:W1:Y:S01]  /*0d60*/  SYNCS.EXCH.64 URZ, [UR6+0x118], UR12 ;  /* 0x0001180c06ff75b2 */ /* 0x0008620008000100 */
[----:B------:R4:W1:Y:S02]  /*0d70*/  SYNCS.EXCH.64 URZ, [UR6+0x128], UR12 ;  /* 0x0001280c06ff75b2 */ /* 0x0008640008000100 */
[----:B----4-:R-:W-:Y:S01]  /*0d80*/  NOP ;  /* 0x0000000000007918 */ /* 0x010fe20000000000 */
.L_x_14:
[----:B------:R-:W-:Y:S01]  /*0d90*/  VOTEU.ALL UP0, P1 ;  /* 0x0000000000ff7886 */ /* 0x000fe20000800000 */
[----:B--23--:R-:W-:Y:S01]  /*0da0*/  UMOV UR12, 0x20 ;  /* 0x00000020000c7882 */ /* 0x00cfe20000000000 */
[----:B------:R-:W2:Y:S01]  /*0db0*/  LDCU UR6, c[0x0][0x36c] ;  /* 0x00006d80ff0677ac */ /* 0x000ea20008000800 */
[----:B------:R-:W-:Y:S01]  /*0dc0*/  NOP ;  /* 0x0000000000007918 */ /* 0x000fe20000000000 */
[----:B------:R-:W-:Y:S01]  /*0dd0*/  LOP3.LUT R10, R72, 0x1f, RZ, 0xc0, !PT ;  /* 0x0000001f480a7812 */ /* 0x000fe200078ec0ff */
[----:B------:R-:W-:Y:S01]  /*0de0*/  @!UP0 UMOV UR5, 0x400 ;  /* 0x0000040000058882 */ /* 0x000fe20000000000 */
[----:B------:R-:W-:-:S04]  /*0df0*/  @!UP0 UIADD3 UR12, UPT, UPT, -UR12, 0x100000, URZ ;  /* 0x001000000c0c8890 */ /* 0x000fc8000fffe1ff */
[----:B------:R-:W-:Y:S02]  /*0e00*/  @!UP0 USHF.L.U32 UR13, UR12, 0xb, URZ ;  /* 0x0000000b0c0d8899 */ /* 0x000fe400080006ff */
[----:B------:R-:W-:Y:S02]  /*0e10*/  @!UP0 USHF.L.U32 UR12, UR12, 0x1, URZ ;  /* 0x000000010c0c8899 */ /* 0x000fe400080006ff */
[----:B------:R-:W-:Y:S01]  /*0e20*/  @!UP0 ULEA UR5, UR37, UR5, 0x18 ;  /* 0x0000000525058291 */ /* 0x000fe2000f8ec0ff */
[----:B------:R-:W-:Y:S01]  /*0e30*/  VOTEU.ALL UP0, P1 ;  /* 0x0000000000ff7886 */ /* 0x000fe20000800000 */
[----:B------:R-:W-:Y:S02]  /*0e40*/  UISETP.NE.AND UP3, UPT, UR10, URZ, UPT ;  /* 0x000000ff0a00728c */ /* 0x000fe4000bf65270 */
[----:B--2---:R-:W-:Y:S01]  /*0e50*/  UISETP.EQ.U32.AND UP1, UPT, UR6, 0x1, UPT ;  /* 0x000000010600788c */ /* 0x004fe2000bf22070 */
[----:B------:R-:W2:Y:S07]  /*0e60*/  FENCE.VIEW.ASYNC.S ;  /* 0x00000000000073c6 */ /* 0x000eae0000000000 */
[----:B--2---:R2:W3:Y:S01]  /*0e70*/  @!UP0 SYNCS.EXCH.64 URZ, [UR5+0x130], UR12 ;  /* 0x0001300c05ff85b2 */ /* 0x0044e20008000100 */
[----:B------:R-:W-:Y:S05]  /*0e80*/  BRA.U !UP1, `(.L_x_15) ;  /* 0x0000000109087547 */ /* 0x000fea000b800000 */
[----:B-1-3--:R-:W-:Y:S01]  /*0e90*/  UCGABAR_ARV ;  /* 0x00000000000079c7 */ /* 0x00afe20008000000 */
[----:B------:R-:W-:Y:S05]  /*0ea0*/  BRA `(.L_x_16) ;  /* 0x0000000000047947 */ /* 0x000fea0003800000 */
.L_x_15:
[----:B-1-3--:R-:W-:Y:S01]  /*0eb0*/  NOP ;  /* 0x0000000000007918 */ /* 0x00afe20000000000 */
.L_x_16:
[----:B------:R-:W1:Y:S01]  /*0ec0*/  S2R R11, SR_CTAID.X ;  /* 0x00000000000b7919 */ /* 0x000e620000002500 */
[----:B------:R-:W-:-:S05]  /*0ed0*/  CS2R.32 R60, SR_CgaSize ;  /* 0x00000000003c7805 */ /* 0x000fca0000008a00 */
[----:B------:R-:W-:-:S05]  /*0ee0*/  IMAD R60, R60, -0xa0, RZ ;  /* 0xffffff603c3c7824 */ /* 0x000fca00078e02ff */
[----:B------:R-:W-:-:S14]  /*0ef0*/  R2UR UR6, R60 ;  /* 0x000000003c0672ca */ /* 0x000fdc00000e0000 */
[----:B------:R-:W3:Y:S01]  /*0f00*/  LDCU UR6, c[0x0][UR6+0x2b0] ;  /* 0x00005600060677ac */ /* 0x000ee20008000800 */
[----:B------:R-:W-:-:S05]  /*0f10*/  CS2R.32 R0, SR_CgaSize ;  /* 0x0000000000007805 */ /* 0x000fca0000008a00 */
[----:B------:R-:W-:-:S06]  /*0f20*/  IMAD R0, R0, -0xa0, RZ ;  /* 0xffffff6000007824 */ /* 0x000fcc00078e02ff */
[----:B------:R-:W4:Y:S01]  /*0f30*/  LDC R0, c[0x0][R0+0x2a0] ;  /* 0x0000a80000007b82 */ /* 0x000f220000000800 */
[----:B------:R-:W-:Y:S01]  /*0f40*/  PRMT R8, RZ, 0x7610, R8 ;  /* 0x00007610ff087816 */ /* 0x000fe20000000008 */
[----:B------:R-:W3:Y:S01]  /*0f50*/  S2R R34, SR_CTAID.Y ;  /* 0x0000000000227919 */ /* 0x000ee20000002600 */
[----:B------:R-:W-:-:S05]  /*0f60*/  CS2R.32 R60, SR_CgaSize ;  /* 0x00000000003c7805 */ /* 0x000fca0000008a00 */
[----:B------:R-:W-:-:S05]  /*0f70*/  IMAD R60, R60, -0xa0, RZ ;  /* 0xffffff603c3c7824 */ /* 0x000fca00078e02ff */
[----:B--2---:R-:W-:-:S14]  /*0f80*/  R2UR UR5, R60 ;  /* 0x000000003c0572ca */ /* 0x004fdc00000e0000 */
[----:B------:R-:W2:Y:S01]  /*0f90*/  LDCU UR5, c[0x0][UR5+0x2b4] ;  /* 0x00005680050577ac */ /* 0x000ea20008000800 */
[----:B------:R-:W1:Y:S01]  /*0fa0*/  LDCU UR11, c[0x0][0xb30] ;  /* 0x00016600ff0b77ac */ /* 0x000e620008000800 */
[----:B------:R-:W3:Y:S01]  /*0fb0*/  LDC R9, c[0x0][0xb24] ;  /* 0x0002c900ff097b82 */ /* 0x000ee20000000800 */
[----:B------:R-:W-:Y:S02]  /*0fc0*/  UISETP.GT.U32.AND UP0, UPT, UR9, 0xffff, UPT ;  /* 0x0000ffff0900788c */ /* 0x000fe4000bf04070 */
[----:B------:R-:W-:Y:S02]  /*0fd0*/  USHF.L.U32 UR7, UR37, 0xa, URZ ;  /* 0x0000000a25077899 */ /* 0x000fe400080006ff */
[----:B------:R-:W-:Y:S01]  /*0fe0*/  USEL UR12, UR9, 0xffff, !UP0 ;  /* 0x0000ffff090c7887 */ /* 0x000fe2000c000000 */
[----:B------:R-:W-:-:S05]  /*0ff0*/  CS2R.32 R58, SR_CgaSize ;  /* 0x00000000003a7805 */ /* 0x000fca0000008a00 */
[----:B------:R-:W-:-:S06]  /*1000*/  IMAD R58, R58, -0xa0, RZ ;  /* 0xffffff603a3a7824 */ /* 0x000fcc00078e02ff */
[----:B------:R-:W4:Y:S01]  /*1010*/  LDC R58, c[0x0][R58+0x2a4] ;  /* 0x0000a9003a3a7b82 */ /* 0x000f220000000800 */
[----:B------:R-:W-:Y:S02]  /*1020*/  ULOP3.LUT UR7, UR7, 0x800, URZ, 0xc0, !UPT ;  /* 0x0000080007077892 */ /* 0x000fe4000f8ec0ff */
[----:B------:R-:W-:Y:S02]  /*1030*/  ULOP3.LUT UR12, UR12, 0xffff, URZ, 0xc0, !UPT ;  /* 0x0000ffff0c0c7892 */ /* 0x000fe4000f8ec0ff */
[----:B------:R-:W-:-:S03]  /*1040*/  UISETP.NE.AND UP2, UPT, UR10, 0x2, UPT ;  /* 0x000000020a00788c */ /* 0x000fc6000bf45270 */
[----:B------:R-:W4:Y:S01]  /*1050*/  LDC R26, c[0x0][0xb24] ;  /* 0x0002c900ff1a7b82 */ /* 0x000f220000000800 */
[----:B-1----:R-:W-:Y:S01]  /*1060*/  UISETP.NE.AND UP0, UPT, UR11, 0x1, UPT ;  /* 0x000000010b00788c */ /* 0x002fe2000bf05270 */
[----:B------:R-:W-:Y:S01]  /*1070*/  I2FP.F32.U32 R60, R11 ;  /* 0x0000000b003c7245 */ /* 0x000fe20000201000 */
[----:B------:R-:W-:-:S05]  /*1080*/  IMAD.MOV.U32 R37, RZ, RZ, R11 ;  /* 0x000000ffff257224 */ /* 0x000fca00078e000b */
[----:B------:R-:W1:Y:S01]  /*1090*/  S2UR UR36, SR_CTAID.Z ;  /* 0x00000000002479c3 */ /* 0x000e620000002700 */
[----:B---3--:R-:W-:Y:S02]  /*10a0*/  ISETP.GE.AND P0, PT, R9, 0x1, PT ;  /* 0x000000010900780c */ /* 0x008fe40003f06270 */
[----:B------:R-:W-:Y:S01]  /*10b0*/  I2FP.F32.U32 R3, R34 ;  /* 0x0000002200037245 */ /* 0x000fe20000201000 */
[----:B------:R-:W-:Y:S01]  /*10c0*/  FMUL R60, R60, UR6 ;  /* 0x000000063c3c7c20 */ /* 0x000fe20008400000 */
[----:B------:R-:W-:-:S03]  /*10d0*/  USHF.R.U32.HI UR6, URZ, 0x6, UR7 ;  /* 0x00000006ff067899 */ /* 0x000fc60008011607 */
[----:B--2---:R-:W-:Y:S01]  /*10e0*/  FMUL R3, R3, UR5 ;  /* 0x0000000503037c20 */ /* 0x004fe20008400000 */
[----:B------:R-:W-:Y:S01]  /*10f0*/  UMOV UR5, 0x5 ;  /* 0x0000000500057882 */ /* 0x000fe20000000000 */
[----:B------:R-:W2:Y:S01]  /*1100*/  F2I.U32.TRUNC.NTZ R60, R60 ;  /* 0x0000003c003c7305 */ /* 0x000ea2000020f000 */
[----:B------:R-:W-:-:S07]  /*1110*/  USHF.L.U32 UR5, UR5, UR12, URZ ;  /* 0x0000000c05057299 */ /* 0x000fce00080006ff */
[----:B------:R-:W3:Y:S01]  /*1120*/  F2I.U32.TRUNC.NTZ R3, R3 ;  /* 0x0000000300037305 */ /* 0x000ee2000020f000 */
[----:B--2---:R-:W-:-:S04]  /*1130*/  IMAD.MOV R60, RZ, RZ, -R60 ;  /* 0x000000ffff3c7224 */ /* 0x004fc800078e0a3c */
[----:B----4-:R-:W-:Y:S01]  /*1140*/  IMAD R60, R0, R60, R11 ;  /* 0x0000003c003c7224 */ /* 0x010fe200078e020b */
[----:B------:R-:W-:Y:S02]  /*1150*/  PRMT R0, RZ, 0x7610, R0 ;  /* 0x00007610ff007816 */ /* 0x000fe40000000000 */
[----:B---3--:R-:W-:-:S05]  /*1160*/  IADD3 R3, PT, PT, -R3, RZ, RZ ;  /* 0x000000ff03037210 */ /* 0x008fca0007ffe1ff */
[----:B------:R-:W-:Y:S01]  /*1170*/  IMAD R58, R58, R3, R34 ;  /* 0x000000033a3a7224 */ /* 0x000fe200078e0222 */
[----:B-1----:R-:W-:Y:S06]  /*1180*/  BRA.U UP3, `(.L_x_17) ;  /* 0x0000000103387547 */ /* 0x002fec000b800000 */
[C---:B------:R-:W-:Y:S01]  /*1190*/  ISETP.GT.U32.AND P1, PT, R60.reuse, 0x1, PT ;  /* 0x000000013c00780c */ /* 0x040fe20003f24070 */
[----:B------:R-:W-:Y:S01]  /*11a0*/  IMAD.MOV.U32 R0, RZ, RZ, 0x3 ;  /* 0x00000003ff007424 */ /* 0x000fe200078e00ff */
[----:B------:R-:W-:Y:S02]  /*11b0*/  LOP3.LUT R3, R60, 0xfffffffe, RZ, 0xc0, !PT ;  /* 0xfffffffe3c037812 */ /* 0x000fe400078ec0ff */
[C---:B------:R-:W-:Y:S02]  /*11c0*/  ISETP.NE.AND P2, PT, R58.reuse, RZ, P1 ;  /* 0x000000ff3a00720c */ /* 0x040fe40000f45270 */
[C---:B------:R-:W-:Y:S01]  /*11d0*/  ISETP.NE.AND P1, PT, R58.reuse, 0x1, P1 ;  /* 0x000000013a00780c */ /* 0x040fe20000f25270 */
[----:B------:R-:W-:Y:S01]  /*11e0*/  IMAD R3, R58, 0x2, R3 ;  /* 0x000000023a037824 */ /* 0x000fe200078e0203 */
[----:B------:R-:W-:Y:S02]  /*11f0*/  SEL R4, RZ, 0x1, P2 ;  /* 0x00000001ff047807 */ /* 0x000fe40001000000 */
[----:B------:R-:W-:-:S02]  /*1200*/  SEL R5, RZ, 0x4, P1 ;  /* 0x00000004ff057807 */ /* 0x000fc40000800000 */
[----:B------:R-:W-:Y:S02]  /*1210*/  SEL R2, RZ, 0x2, P2 ;  /* 0x00000002ff027807 */ /* 0x000fe40001000000 */
[----:B------:R-:W-:Y:S02]  /*1220*/  SHF.L.U32 R0, R0, R3, RZ ;  /* 0x0000000300007219 */ /* 0x000fe400000006ff */
[----:B------:R-:W-:Y:S02]  /*1230*/  IADD3 R5, PT, PT, R2, R5, R4 ;  /* 0x0000000502057210 */ /* 0x000fe40007ffe004 */
[----:B------:R-:W-:-:S05]  /*1240*/  SEL R2, RZ, 0x8, P1 ;  /* 0x00000008ff027807 */ /* 0x000fca0000800000 */
[----:B------:R-:W-:-:S05]  /*1250*/  IMAD.IADD R2, R5, 0x1, R2 ;  /* 0x0000000105027824 */ /* 0x000fca00078e0202 */
[----:B------:R-:W-:Y:S02]  /*1260*/  PRMT R8, R2, 0x7610, R8 ;  /* 0x0000761002087816 */ /* 0x000fe40000000008 */
.L_x_17:
[----:B------:R-:W-:Y:S05]  /*1270*/  @!P0 BRA `(.L_x_18) ;  /* 0x0000000000b88947 */ /* 0x000fea0003800000 */
[----:B------:R-:W1:Y:S01]  /*1280*/  LDC.64 R4, c[0x0][0xb18] ;  /* 0x0002c600ff047b82 */ /* 0x000e620000000a00 */
[----:B------:R-:W-:-:S07]  /*1290*/  ISETP.NE.AND P0, PT, R9, 0x1, PT ;  /* 0x000000010900780c */ /* 0x000fce0003f05270 */
[----:B------:R-:W2:Y:S08]  /*12a0*/  LDC R14, c[0x0][0xb0c] ;  /* 0x0002c300ff0e7b82 */ /* 0x000eb00000000800 */
[----:B------:R-:W3:Y:S08]  /*12b0*/  LDC R13, c[0x0][0x370] ;  /* 0x0000dc00ff0d7b82 */ /* 0x000ef00000000800 */
[----:B------:R-:W4:Y:S01]  /*12c0*/  LDC R16, c[0x0][0x374] ;  /* 0x0000dd00ff107b82 */ /* 0x000f220000000800 */
[----:B-1----:R-:W-:-:S07]  /*12d0*/  ISETP.NE.AND P1, PT, R4, 0x1, PT ;  /* 0x000000010400780c */ /* 0x002fce0003f25270 */
[----:B------:R-:W3:Y:S01]  /*12e0*/  LDC.64 R6, c[0x0][0xb10] ;  /* 0x0002c400ff067b82 */ /* 0x000ee20000000a00 */
[----:B--2---:R-:W-:-:S07]  /*12f0*/  ISETP.NE.AND P2, PT, R14, 0x1, PT ;  /* 0x000000010e00780c */ /* 0x004fce0003f45270 */
[----:B------:R-:W1:Y:S08]  /*1300*/  LDC R12, c[0x0][0xb20] ;  /* 0x0002c800ff0c7b82 */ /* 0x000e700000000800 */
[----:B------:R-:W2:Y:S01]  /*1310*/  LDC.64 R2, c[0x0][0xb28] ;  /* 0x0002ca00ff027b82 */ /* 0x000ea20000000a00 */
[----:B----4-:R-:W-:-:S04]  /*1320*/  IMAD.HI.U32 R15, R16, R5, RZ ;  /* 0x00000005100f7227 */ /* 0x010fc800078e00ff */
[----:B------:R-:W-:-:S04]  /*1330*/  IMAD.HI.U32 R5, R34, R5, RZ ;  /* 0x0000000522057227 */ /* 0x000fc800078e00ff */
[----:B---3--:R-:W-:-:S04]  /*1340*/  IMAD.HI.U32 R18, R13, R6, RZ ;  /* 0x000000060d127227 */ /* 0x008fc800078e00ff */
[C---:B------:R-:W-:Y:S01]  /*1350*/  IMAD.HI.U32 R20, R11.reuse, R6, RZ ;  /* 0x000000060b147227 */ /* 0x040fe200078e00ff */
[-C--:B------:R-:W-:Y:S02]  /*1360*/  @P2 SHF.R.U32.HI R13, RZ, R7.reuse, R18 ;  /* 0x00000007ff0d2219 */ /* 0x080fe40000011612 */
[-C--:B-1----:R-:W-:Y:S02]  /*1370*/  @P1 SHF.R.U32.HI R16, RZ, R12.reuse, R15 ;  /* 0x0000000cff101219 */ /* 0x082fe4000001160f */
[----:B------:R-:W-:Y:S02]  /*1380*/  SHF.R.U32.HI R5, RZ, R12, R5 ;  /* 0x0000000cff057219 */ /* 0x000fe40000011605 */
[----:B------:R-:W-:Y:S02]  /*1390*/  SHF.R.U32.HI R20, RZ, R7, R20 ;  /* 0x00000007ff147219 */ /* 0x000fe40000011614 */
[----:B------:R-:W-:Y:S01]  /*13a0*/  SEL R5, R34, R5, !P1 ;  /* 0x0000000522057207 */ /* 0x000fe20004800000 */
[----:B--2---:R-:W-:Y:S01]  /*13b0*/  IMAD.HI.U32 R18, R16, R2, RZ ;  /* 0x0000000210127227 */ /* 0x004fe200078e00ff */
[----:B------:R-:W-:-:S02]  /*13c0*/  SEL R37, R11, R20, !P2 ;  /* 0x000000140b257207 */ /* 0x000fc40005000000 */
[----:B------:R-:W-:Y:S01]  /*13d0*/  IADD3 R7, PT, PT, -R5, RZ, RZ ;  /* 0x000000ff05077210 */ /* 0x000fe20007ffe1ff */
[----:B------:R-:W-:Y:S01]  /*13e0*/  IMAD.HI.U32 R6, R13, R2, RZ ;  /* 0x000000020d067227 */ /* 0x000fe200078e00ff */
[----:B------:R-:W-:-:S03]  /*13f0*/  @P0 SHF.R.U32.HI R16, RZ, R3, R18 ;  /* 0x00000003ff100219 */ /* 0x000fc60000011612 */
[----:B------:R-:W-:Y:S01]  /*1400*/  IMAD R7, R4, R7, R34 ;  /* 0x0000000704077224 */ /* 0x000fe200078e0222 */
[----:B------:R-:W-:Y:S01]  /*1410*/  @P0 SHF.R.U32.HI R13, RZ, R3, R6 ;  /* 0x00000003ff0d0219 */ /* 0x000fe20000011606 */
[----:B------:R-:W-:-:S04]  /*1420*/  IMAD R16, R16, R9, RZ ;  /* 0x0000000910107224 */ /* 0x000fc800078e02ff */
[----:B------:R-:W-:Y:S01]  /*1430*/  IMAD R6, R13, R9, RZ ;  /* 0x000000090d067224 */ /* 0x000fe200078e02ff */
[----:B------:R-:W-:-:S04]  /*1440*/  ISETP.GE.AND P1, PT, R5, R16, PT ;  /* 0x000000100500720c */ /* 0x000fc80003f26270 */
[----:B------:R-:W-:Y:S01]  /*1450*/  ISETP.GE.OR P1, PT, R37, R6, P1 ;  /* 0x000000062500720c */ /* 0x000fe20000f26670 */
[----:B------:R-:W-:-:S05]  /*1460*/  IMAD.HI.U32 R6, R5, R2, RZ ;  /* 0x0000000205067227 */ /* 0x000fca00078e00ff */
[----:B------:R-:W-:-:S04]  /*1470*/  SHF.R.U32.HI R6, RZ, R3, R6 ;  /* 0x00000003ff067219 */ /* 0x000fc80000011606 */
[----:B------:R-:W-:-:S03]  /*1480*/  SEL R6, R5, R6, !P0 ;  /* 0x0000000605067207 */ /* 0x000fc60004000000 */
[----:B------:R-:W-:Y:S01]  /*1490*/  @!P1 IMAD.HI.U32 R12, R37, R2, RZ ;  /* 0x00000002250c9227 */ /* 0x000fe200078e00ff */
[----:B------:R-:W-:-:S04]  /*14a0*/  IADD3 R2, PT, PT, -R6, RZ, RZ ;  /* 0x000000ff06027210 */ /* 0x000fc80007ffe1ff */
[----:B------:R-:W-:Y:S01]  /*14b0*/  @!P1 SHF.R.U32.HI R12, RZ, R3, R12 ;  /* 0x00000003ff0c9219 */ /* 0x000fe2000001160c */
[----:B------:R-:W-:-:S03]  /*14c0*/  IMAD R2, R9, R2, R5 ;  /* 0x0000000209027224 */ /* 0x000fc600078e0205 */
[----:B------:R-:W-:-:S05]  /*14d0*/  @!P1 SEL R3, R37, R12, !P0 ;  /* 0x0000000c25039207 */ /* 0x000fca0004000000 */
[--C-:B------:R-:W-:Y:S02]  /*14e0*/  @!P1 IMAD.IADD R6, R6, 0x1, -R3.reuse ;  /* 0x0000000106069824 */ /* 0x100fe400078e0a03 */
[----:B------:R-:W-:Y:S01]  /*14f0*/  @!P1 IMAD R3, R2, R13, R3 ;  /* 0x0000000d02039224 */ /* 0x000fe200078e0203 */
[----:B------:R-:W-:Y:S01]  /*1500*/  IADD3 R2, PT, PT, -R37, RZ, RZ ;  /* 0x000000ff25027210 */ /* 0x000fe20007ffe1ff */
[----:B------:R-:W-:Y:S02]  /*1510*/  @!P1 IMAD R5, R6, R9, R37 ;  /* 0x0000000906059224 */ /* 0x000fe400078e0225 */
[----:B------:R-:W-:Y:S02]  /*1520*/  @!P1 IMAD.MOV.U32 R37, RZ, RZ, R3 ;  /* 0x000000ffff259224 */ /* 0x000fe400078e0003 */
[----:B------:R-:W-:Y:S02]  /*1530*/  IMAD R2, R14, R2, R11 ;  /* 0x000000020e027224 */ /* 0x000fe400078e020b */
[----:B------:R-:W-:-:S02]  /*1540*/  IMAD R34, R5, R4, R7 ;  /* 0x0000000405227224 */ /* 0x000fc400078e0207 */
[----:B------:R-:W-:Y:S02]  /*1550*/  IMAD R37, R37, R14, R2 ;  /* 0x0000000e25257224 */ /* 0x000fe400078e0202 */
.L_x_18:
[----:B------:R-:W-:Y:S05]  /*1560*/  BRA.U UP0, `(.L_x_19) ;  /* 0x0000000100407547 */ /* 0x000fea000b800000 */
[----:B------:R-:W1:Y:S08]  /*1570*/  LDC.64 R4, c[0x0][0xb10] ;  /* 0x0002c400ff047b82 */ /* 0x000e700000000a00 */
[----:B------:R-:W2:Y:S08]  /*1580*/  LDC.64 R2, c[0x0][0xb18] ;  /* 0x0002c600ff027b82 */ /* 0x000eb00000000a00 */
[----:B------:R-:W3:Y:S08]  /*1590*/  LDC R6, c[0x0][0xb20] ;  /* 0x0002c800ff067b82 */ /* 0x000ef00000000800 */
[----:B------:R-:W4:Y:S01]  /*15a0*/  LDC R12, c[0x0][0xb0c] ;  /* 0x0002c300ff0c7b82 */ /* 0x000f220000000800 */
[----:B-1----:R-:W-:-:S05]  /*15b0*/  IMAD.HI.U32 R4, R37, R4, RZ ;  /* 0x0000000425047227 */ /* 0x002fca00078e00ff */
[----:B------:R-:W-:Y:S01]  /*15c0*/  SHF.R.U32.HI R4, RZ, R5, R4 ;  /* 0x00000005ff047219 */ /* 0x000fe20000011604 */
[----:B--2---:R-:W-:Y:S01]  /*15d0*/  IMAD.HI.U32 R3, R34, R3, RZ ;  /* 0x0000000322037227 */ /* 0x004fe200078e00ff */
[----:B------:R-:W-:-:S04]  /*15e0*/  ISETP.NE.AND P0, PT, R2, 0x1, PT ;  /* 0x000000010200780c */ /* 0x000fc80003f05270 */
[----:B---3--:R-:W-:-:S04]  /*15f0*/  SHF.R.U32.HI R3, RZ, R6, R3 ;  /* 0x00000006ff037219 */ /* 0x008fc80000011603 */
[----:B------:R-:W-:Y:S02]  /*1600*/  SEL R3, R34, R3, !P0 ;  /* 0x0000000322037207 */ /* 0x000fe40004000000 */
[----:B----4-:R-:W-:-:S04]  /*1610*/  ISETP.NE.AND P1, PT, R12, 0x1, PT ;  /* 0x000000010c00780c */ /* 0x010fc80003f25270 */
[----:B------:R-:W-:-:S05]  /*1620*/  SEL R6, R37, R4, !P1 ;  /* 0x0000000425067207 */ /* 0x000fca0004800000 */
[----:B------:R-:W-:Y:S02]  /*1630*/  IMAD.IADD R4, R3, 0x1, -R6 ;  /* 0x0000000103047824 */ /* 0x000fe400078e0a06 */
[----:B------:R-:W-:Y:S02]  /*1640*/  IMAD.IADD R3, R6, 0x1, -R3 ;  /* 0x0000000106037824 */ /* 0x000fe400078e0a03 */
[----:B------:R-:W-:Y:S02]  /*1650*/  IMAD R37, R4, R12, R37 ;  /* 0x0000000c04257224 */ /* 0x000fe400078e0225 */
[----:B------:R-:W-:Y:S02]  /*1660*/  IMAD R34, R3, R2, R34 ;  /* 0x0000000203227224 */ /* 0x000fe400078e0222 */
.L_x_19:
[----:B------:R-:W-:Y:S05]  /*1670*/  BRA.U !UP1, `(.L_x_20) ;  /* 0x00000001090c7547 */ /* 0x000fea000b800000 */
[----:B------:R-:W-:Y:S01]  /*1680*/  UCGABAR_WAIT ;  /* 0x0000000000007dc7 */ /* 0x000fe20008000000 */
[----:B------:R-:W-:Y:S01]  /*1690*/  CCTL.IVALL ;  /* 0x00000000ff00798f */ /* 0x000fe20002000000 */
[----:B------:R-:W-:Y:S05]  /*16a0*/  BRA `(.L_x_21) ;  /* 0x0000000000047947 */ /* 0x000fea0003800000 */
.L_x_20:
[----:B------:R-:W-:Y:S06]  /*16b0*/  BAR.SYNC.DEFER_BLOCKING 0x0 ;  /* 0x0000000000007b1d */ /* 0x000fec0000010000 */
.L_x_21:
[----:B------:R-:W-:Y:S05]  /*16c0*/  BRA.U UP2, `(.L_x_22) ;  /* 0x0000001502047547 */ /* 0x000fea000b800000 */
[----:B------:R-:W1:Y:S01]  /*16d0*/  LDCU UR13, c[0x0][0x38c] ;  /* 0x00007180ff0d77ac */ /* 0x000e620008000800 */
[----:B------:R-:W2:Y:S01]  /*16e0*/  LDC R9, c[0x0][0x370] ;  /* 0x0000dc00ff097b82 */ /* 0x000ea20000000800 */
[----:B------:R-:W-:Y:S01]  /*16f0*/  IMAD.SHL.U32 R16, R11, 0x40, RZ ;  /* 0x000000400b107824 */ /* 0x000fe200078e00ff */
[----:B------:R-:W-:Y:S01]  /*1700*/  PLOP3.LUT P1, PT, PT, PT, UP4, 0x80, 0x8 ;  /* 0x000000000008781c */ /* 0x000fe20003f2f048 */
[----:B------:R-:W-:Y:S01]  /*1710*/  HFMA2 R12, -RZ, RZ, 0, 0 ;  /* 0x00000000ff0c7431 */ /* 0x000fe200000001ff */
[----:B------:R-:W-:Y:S01]  /*1720*/  UISETP.NE.AND UP1, UPT, UR10, URZ, UPT ;  /* 0x000000ff0a00728c */ /* 0x000fe2000bf25270 */
[----:B------:R-:W-:Y:S01]  /*1730*/  ISETP.NE.AND P4, PT, R10, RZ, P5 ;  /* 0x000000ff0a00720c */ /* 0x000fe20002f85270 */
[----:B------:R-:W-:Y:S01]  /*1740*/  IMAD.MOV.U32 R15, RZ, RZ, 0x1 ;  /* 0x00000001ff0f7424 */ /* 0x000fe200078e00ff */
[----:B------:R-:W-:Y:S01]  /*1750*/  PLOP3.LUT P1, PT, P1, PT, PT, 0x8, 0x80 ;  /* 0x000000000080781c */ /* 0x000fe20000f2e170 */
[----:B------:R-:W3:Y:S01]  /*1760*/  LDC R0, c[0x0][0x374] ;  /* 0x0000dd00ff007b82 */ /* 0x000ee20000000800 */
[----:B------:R-:W-:Y:S01]  /*1770*/  IMAD.MOV.U32 R14, RZ, RZ, RZ ;  /* 0x000000ffff0e7224 */ /* 0x000fe200078e00ff */
[----:B------:R-:W-:Y:S01]  /*1780*/  MOV R8, 0x1 ;  /* 0x0000000100087802 */ /* 0x000fe20000000f00 */
[----:B------:R-:W-:Y:S01]  /*1790*/  IMAD.MOV.U32 R10, RZ, RZ, RZ ;  /* 0x000000ffff0a7224 */ /* 0x000fe200078e00ff */
[----:B------:R-:W-:Y:S01]  /*17a0*/  LOP3.LUT R16, R16, 0x40, RZ, 0xc0, !PT ;  /* 0x0000004010107812 */ /* 0x000fe200078ec0ff */
[----:B------:R-:W4:Y:S01]  /*17b0*/  LDCU.64 UR22, c[0x0][0x348] ;  /* 0x00006900ff1677ac */ /* 0x000f220008000a00 */
[----:B-1----:R-:W-:-:S02]  /*17c0*/  UIADD3 UR8, UPT, UPT, UR13, 0x3f, URZ ;  /* 0x0000003f0d087890 */ /* 0x002fc4000fffe0ff */
[----:B------:R-:W-:Y:S02]  /*17d0*/  USEL UR25, UR4, 0x2, UP1 ;  /* 0x0000000204197887 */ /* 0x000fe40008800000 */
[----:B------:R-:W-:Y:S01]  /*17e0*/  USHF.R.S32.HI UR15, URZ, 0x1f, UR8 ;  /* 0x0000001fff0f7899 */ /* 0x000fe20008011408 */
[----:B------:R-:W-:-:S03]  /*17f0*/  UMOV UR26, URZ ;  /* 0x000000ff001a7c82 */ /* 0x000fc60008000000 */
[----:B------:R-:W-:Y:S02]  /*1800*/  ULEA.HI UR15, UR15, UR8, URZ, 0x6 ;  /* 0x000000080f0f7291 */ /* 0x000fe4000f8f30ff */
[----:B------:R-:W-:Y:S02]  /*1810*/  UIADD3 UR8, UPT, UPT, UR13, -0x1, URZ ;  /* 0xffffffff0d087890 */ /* 0x000fe4000fffe0ff */
[----:B------:R-:W-:Y:S02]  /*1820*/  USHF.R.S32.HI UR15, URZ, 0x6, UR15 ;  /* 0x00000006ff0f7899 */ /* 0x000fe4000801140f */
[----:B------:R-:W-:Y:S02]  /*1830*/  UISETP.GE.U32.AND UP2, UPT, UR8, -0x7f, UPT ;  /* 0xffffff810800788c */ /* 0x000fe4000bf46070 */
[----:B------:R-:W-:Y:S02]  /*1840*/  UISETP.LT.U32.AND UP0, UPT, UR15, 0x6, UPT ;  /* 0x000000060f00788c */ /* 0x000fe4000bf01070 */
[----:B------:R-:W-:-:S02]  /*1850*/  UIADD3 UR13, UPT, UPT, UR13, 0x7e, URZ ;  /* 0x0000007e0d0d7890 */ /* 0x000fc4000fffe0ff */
[----:B------:R-:W-:-:S04]  /*1860*/  USEL UR14, UR15, 0x6, UP0 ;  /* 0x000000060f0e7887 */ /* 0x000fc80008000000 */
[----:B------:R-:W-:Y:S02]  /*1870*/  UIADD3 UR24, UPT, UPT, UR14, -0x1, URZ ;  /* 0xffffffff0e187890 */ /* 0x000fe4000fffe0ff */
[----:B------:R-:W-:Y:S02]  /*1880*/  @UP2 UIADD3 UR24, UPT, UPT, UR14, URZ, URZ ;  /* 0x000000ff0e182290 */ /* 0x000fe4000fffe0ff */
[----:B------:R-:W-:Y:S02]  /*1890*/  UIADD3 UR27, UPT, UPT, UR15, -UR14, URZ ;  /* 0x8000000e0f1b7290 */ /* 0x000fe4000fffe0ff */
[----:B------:R-:W-:Y:S02]  /*18a0*/  UIADD3 UR21, UPT, UPT, UR24, 0x1, URZ ;  /* 0x0000000118157890 */ /* 0x000fe4000fffe0ff */
[----:B--2-4-:R-:W-:-:S12]  /*18b0*/  UIADD3 UR24, UPT, UPT, -UR24, URZ, URZ ;  /* 0x000000ff18187290 */ /* 0x014fd8000fffe1ff */
.L_x_42:
[----:B------:R-:W-:Y:S01]  /*18c0*/  UISETP.NE.AND UP0, UPT, UR37, URZ, UPT ;  /* 0x000000ff2500728c */ /* 0x000fe2000bf05270 */
[----:B------:R-:W1:Y:S08]  /*18d0*/  S2UR UR37, SR_CgaCtaId ;  /* 0x00000000002579c3 */ /* 0x000e700000008800 */
[----:B------:R-:W-:Y:S05]  /*18e0*/  BRA.U UP0, `(.L_x_23) ;  /* 0x0000000100347547 */ /* 0x000fea000b800000 */
[----:B------:R-:W2:Y:S01]  /*18f0*/  S2R R2, SR_CgaCtaId ;  /* 0x0000000000027919 */ /* 0x000ea20000008800 */
[----:B------:R-:W-:-:S04]  /*1900*/  MOV R3, 0x400 ;  /* 0x0000040000037802 */ /* 0x000fc80000000f00 */
[----:B--2---:R-:W-:Y:S02]  /*1910*/  LEA R3, R2, R3, 0x18 ;  /* 0x0000000302037211 */ /* 0x004fe400078ec0ff */
[----:B------:R-:W-:-:S03]  /*1920*/  SHF.L.U32 R2, R8, 0x1f, RZ ;  /* 0x0000001f08027819 */ /* 0x000fc600000006ff */
[----:B------:R-:W-:-:S04]  /*1930*/  IMAD R3, R10, 0x8, R3 ;  /* 0x000000080a037824 */ /* 0x000fc800078e0203 */
[----:B------:R-:W2:Y:S02]  /*1940*/  SYNCS.PHASECHK.TRANS64.TRYWAIT P0, [R3+URZ+0x120], R2 ;  /* 0x00012002030075a7 */ /* 0x000ea400080011ff */
[----:B--2---:R-:W-:Y:S05]  /*1950*/  @!P0 BRA `(.L_x_24) ;  /* 0x0000007000488947 */ /* 0x004fea0003800000 */
.L_x_151:
[----:B------:R-:W-:Y:S01]  /*1960*/  VIADD R10, R10, 0x1 ;  /* 0x000000010a0a7836 */ /* 0x000fe20000000000 */
[----:B------:R2:W-:Y:S04]  /*1970*/  SYNCS.ARRIVE.TRANS64.A1T0 RZ, [R3+URZ+0x110], RZ ;  /* 0x000110ff03ff79a7 */ /* 0x0005e800081000ff */
[----:B------:R-:W-:-:S04]  /*1980*/  ISETP.NE.AND P0, PT, R10, 0x2, PT ;  /* 0x000000020a00780c */ /* 0x000fc80003f05270 */
[----:B------:R-:W-:Y:S02]  /*1990*/  SEL R10, R10, RZ, P0 ;  /* 0x000000ff0a0a7207 */ /* 0x000fe40000000000 */
[----:B--2---:R-:W-:-:S04]  /*19a0*/  SEL R3, RZ, 0x1, P0 ;  /* 0x00000001ff037807 */ /* 0x004fc80000000000 */
[----:B------:R-:W-:-:S07]  /*19b0*/  LOP3.LUT R8, R8, R3, RZ, 0x3c, !PT ;  /* 0x0000000308087212 */ /* 0x000fce00078e3cff */
.L_x_23:
[----:B------:R-:W-:Y:S01]  /*19c0*/  UMOV UR4, 0x400 ;  /* 0x0000040000047882 */ /* 0x000fe20000000000 */
[----:B------:R-:W-:Y:S01]  /*19d0*/  LEA.HI R3, R37, R37, RZ, 0x1 ;  /* 0x0000002525037211 */ /* 0x000fe200078f08ff */
[----:B-1----:R-:W-:Y:S01]  /*19e0*/  ULEA UR4, UR37, UR4, 0x18 ;  /* 0x0000000425047291 */ /* 0x002fe2000f8ec0ff */
[----:B------:R-:W-:Y:S01]  /*19f0*/  SHF.L.U32 R2, R15, 0x1f, RZ ;  /* 0x0000001f0f027819 */ /* 0x000fe200000006ff */
[----:B------:R-:W-:Y:S01]  /*1a00*/  UISETP.GE.U32.AND UP0, UPT, UR13, 0x7f, UPT ;  /* 0x0000007f0d00788c */ /* 0x000fe2000bf06070 */
[C---:B------:R-:W-:Y:S01]  /*1a10*/  R2UR UR9, R16.reuse ;  /* 0x00000000100972ca */ /* 0x040fe200000e0000 */
[----:B------:R-:W-:Y:S01]  /*1a20*/  ULEA UR8, UR26, UR4, 0x3 ;  /* 0x000000041a087291 */ /* 0x000fe2000f8e18ff */
[----:B------:R-:W-:Y:S01]  /*1a30*/  IMAD.SHL.U32 R3, R3, 0x40, RZ ;  /* 0x0000004003037824 */ /* 0x000fe200078e00ff */
[----:B------:R-:W-:Y:S01]  /*1a40*/  R2UR UR11, R16 ;  /* 0x00000000100b72ca */ /* 0x000fe200000e0000 */
[----:B------:R-:W-:-:S03]  /*1a50*/  UMOV UR28, URZ ;  /* 0x000000ff001c7c82 */ /* 0x000fc60008000000 */
[----:B------:R-:W-:-:S03]  /*1a60*/  R2UR UR34, R3 ;  /* 0x00000000032272ca */ /* 0x000fc600000e0000 */
[----:B------:R1:W2:Y:S01]  /*1a70*/  SYNCS.PHASECHK.TRANS64.TRYWAIT P0, [UR8+0x30], R2 ;  /* 0x00003002ff0075a7 */ /* 0x0002a20008001108 */
[----:B------:R-:W-:-:S09]  /*1a80*/  R2UR UR8, R34 ;  /* 0x00000000220872ca */ /* 0x000fd200000e0000 */
[----:B------:R-:W-:-:S04]  /*1a90*/  ULOP3.LUT UR34, UR9, 0xffffff80, UR34, 0xf8, !UPT ;  /* 0xffffff8009227892 */ /* 0x000fc8000f8ef822 */
[----:B------:R-:W-:Y:S01]  /*1aa0*/  ULEA UR11, UR8, UR11, 0x7 ;  /* 0x0000000b080b7291 */ /* 0x000fe2000f8e38ff */
[----:B------:R-:W-:Y:S11]  /*1ab0*/  BRA.U !UP0, `(.L_x_25) ;  /* 0x0000000108c87547 */ /* 0x000ff6000b800000 */
[----:B------:R-:W-:Y:S01]  /*1ac0*/  UMOV UR16, UR24 ;  /* 0x0000001800107c82 */ /* 0x000fe20008000000 */
[----:B------:R-:W-:Y:S01]  /*1ad0*/  UMOV UR20, UR26 ;  /* 0x0000001a00147c82 */ /* 0x000fe20008000000 */
[----:B------:R-:W-:Y:S01]  /*1ae0*/  UMOV UR10, URZ ;  /* 0x000000ff000a7c82 */ /* 0x000fe20008000000 */
[----:B------:R-:W-:-:S05]  /*1af0*/  UMOV UR35, UR6 ;  /* 0x0000000600237c82 */ /* 0x000fca0008000000 */
.L_x_31:
[----:B------:R-:W-:Y:S01]  /*1b00*/  ULEA UR33, UR20, UR4, 0x3 ;  /* 0x0000000414217291 */ /* 0x000fe2000f8e18ff */
[----:B------:R-:W-:Y:S01]  /*1b10*/  @P5 MOV R3, 0x8000 ;  /* 0x0000800000035802 */ /* 0x000fe20000000f00 */
[----:B-12---:R-:W-:Y:S10]  /*1b20*/  @P0 BRA `(.L_x_26) ;  /* 0x00000000000c0947 */ /* 0x006ff40003800000 */
[----:B------:R-:W-:-:S04]  /*1b30*/  SHF.L.U32 R5, R15, 0x1f, RZ ;  /* 0x0000001f0f057819 */ /* 0x000fc800000006ff */
[----:B------:R-:W2:Y:S02]  /*1b40*/  SYNCS.PHASECHK.TRANS64.TRYWAIT P0, [UR33+0x30], R5 ;  /* 0x00003005ff0075a7 */ /* 0x000ea40008001121 */
[----:B--2---:R-:W-:Y:S05]  /*1b50*/  @!P0 BRA `(.L_x_27) ;  /* 0x0000006c00dc8947 */ /* 0x004fea0003800000 */
.L_x_26:
[----:B------:R2:W-:Y:S01]  /*1b60*/  @P5 SYNCS.ARRIVE.TRANS64 RZ, [UR33], R3 ;  /* 0x00000003ffff59a7 */ /* 0x0005e20008000021 */
[----:B------:R-:W-:Y:S02]  /*1b70*/  ULOP3.LUT UR8, UR25, 0x2, URZ, 0xfc, !UPT ;  /* 0x0000000219087892 */ /* 0x000fe4000f8efcff */
[----:B------:R-:W-:Y:S02]  /*1b80*/  UIADD3 UR16, UPT, UPT, UR16, 0x1, URZ ;  /* 0x0000000110107890 */ /* 0x000fe4000fffe0ff */
[----:B------:R-:W-:Y:S02]  /*1b90*/  UISETP.NE.AND UP0, UPT, UR8, 0x2, UPT ;  /* 0x000000020800788c */ /* 0x000fe4000bf05270 */
[----:B------:R-:W-:-:S07]  /*1ba0*/  UISETP.NE.AND UP2, UPT, UR16, 0x1, UPT ;  /* 0x000000011000788c */ /* 0x000fce000bf45270 */
[----:B------:R-:W-:Y:S05]  /*1bb0*/  BRA.U UP0, `(.L_x_28) ;  /* 0x0000000100047547 */ /* 0x000fea000b800000 */
[----:B------:R-:W-:Y:S05]  /*1bc0*/  BPT.TRAP 0x1 ;  /* 0x000000040000795c */ /* 0x000fea0000300000 */
.L_x_28:
[----:B------:R-:W-:Y:S04]  /*1bd0*/  BSSY.RECONVERGENT B0, `(.L_x_29) ;  /* 0x0000003000007945 */ /* 0x000fe80003800200 */
[----:B------:R-:W-:Y:S05]  /*1be0*/  @!P4 BRA `(.L_x_30) ;  /* 0x000000000004c947 */ /* 0x000fea0003800000 */
[----:B------:R-:W-:Y:S05]  /*1bf0*/  BPT.TRAP 0x1 ;  /* 0x000000040000795c */ /* 0x000fea0000300000 */
.L_x_30:
[----:B------:R-:W-:Y:S05]  /*1c00*/  BSYNC.RECONVERGENT B0 ;  /* 0x0000000000007941 */ /* 0x000fea0003800200 */
.L_x_29:
[----:B------:R-:W-:Y:S02]  /*1c10*/  UIADD3 UR26, UPT, UPT, UR20, 0x1, URZ ;  /* 0x00000001141a7890 */ /* 0x000fe4000fffe0ff */
[----:B------:R-:W-:Y:S02]  /*1c20*/  UIADD3 UR38, UP1, UPT, UR22, 0x80, URZ ;  /* 0x0000008016267890 */ /* 0x000fe4000ff3e0ff */
[----:B------:R-:W-:Y:S02]  /*1c30*/  UISETP.NE.AND UP0, UPT, UR26, 0x6, UPT ;  /* 0x000000061a00788c */ /* 0x000fe4000bf05270 */
[----:B------:R-:W-:Y:S02]  /*1c40*/  ULOP3.LUT UR33, UR33, 0xfefffff8, URZ, 0xc0, !UPT ;  /* 0xfefffff821217892 */ /* 0x000fe4000f8ec0ff */
[----:B------:R-:W-:Y:S02]  /*1c50*/  USEL UR9, URZ, 0x1, UP0 ;  /* 0x00000001ff097887 */ /* 0x000fe40008000000 */
[----:B------:R-:W-:-:S02]  /*1c60*/  USEL UR26, UR26, URZ, UP0 ;  /* 0x000000ff1a1a7287 */ /* 0x000fc40008000000 */
[----:B------:R-:W-:Y:S02]  /*1c70*/  UIADD3 UR30, UP0, UPT, UR22, 0x180, URZ ;  /* 0x00000180161e7890 */ /* 0x000fe4000ff1e0ff */
[----:B------:R-:W-:Y:S01]  /*1c80*/  ULEA UR8, UR26, UR4, 0x3 ;  /* 0x000000041a087291 */ /* 0x000fe2000f8e18ff */
[----:B------:R-:W-:Y:S01]  /*1c90*/  LOP3.LUT R15, R15, UR9, RZ, 0x3c, !PT ;  /* 0x000000090f0f7c12 */ /* 0x000fe2000f8e3cff */
[----:B------:R-:W-:Y:S02]  /*1ca0*/  UIADD3.X UR39, UPT, UPT, URZ, UR23, URZ, UP1, !UPT ;  /* 0x00000017ff277290 */ /* 0x000fe40008ffe4ff */
[----:B------:R-:W-:Y:S01]  /*1cb0*/  UPRMT UR17, URZ, 0x5410, UR5 ;  /* 0x00005410ff117896 */ /* 0x000fe20008000005 */
[----:B-1----:R-:W-:Y:S01]  /*1cc0*/  SHF.L.U32 R2, R15, 0x1f, RZ ;  /* 0x0000001f0f027819 */ /* 0x002fe200000006ff */
[----:B------:R-:W-:Y:S01]  /*1cd0*/  UIADD3.X UR31, UPT, UPT, URZ, UR23, URZ, UP0, !UPT ;  /* 0x00000017ff1f7290 */ /* 0x000fe200087fe4ff */
[----:B------:R-:W-:Y:S02]  /*1ce0*/  UMOV UR18, 0x0 ;  /* 0x0000000000127882 */ /* 0x000fe40000000000 */
[----:B------:R4:W1:Y:S01]  /*1cf0*/  SYNCS.PHASECHK.TRANS64.TRYWAIT P0, [UR8+0x30], R2 ;  /* 0x00003002ff0075a7 */ /* 0x0008620008001108 */
[----:B------:R-:W-:Y:S01]  /*1d00*/  USHF.L.U32 UR8, UR20, 0xd, URZ ;  /* 0x0000000d14087899 */ /* 0x000fe200080006ff */
[----:B------:R-:W-:Y:S01]  /*1d10*/  UMOV UR19, 0x10000000 ;  /* 0x1000000000137882 */ /* 0x000fe20000000000 */
[----:B------:R-:W-:-:S02]  /*1d20*/  UMOV UR12, UR36 ;  /* 0x00000024000c7c82 */ /* 0x000fc40008000000 */
[----:B------:R-:W-:Y:S02]  /*1d30*/  ULEA UR32, UR7, UR8, 0x1 ;  /* 0x0000000807207291 */ /* 0x000fe4000f8e08ff */
[----:B------:R-:W-:Y:S02]  /*1d40*/  UIADD3 UR8, UPT, UPT, UR4, 0x10300, UR8 ;  /* 0x0001030004087890 */ /* 0x000fe4000fffe008 */
[----:B------:R-:W-:Y:S01]  /*1d50*/  UIADD3 UR32, UPT, UPT, UR4, 0x4300, UR32 ;  /* 0x0000430004207890 */ /* 0x000fe2000fffe020 */
[----:B------:R-:W-:Y:S01]  /*1d60*/  UMOV UR9, UR33 ;  /* 0x0000002100097c82 */ /* 0x000fe20008000000 */
[----:B------:R-:W-:Y:S01]  /*1d70*/  UMOV UR28, UR21 ;  /* 0x00000015001c7c82 */ /* 0x000fe20008000000 */
[----:B------:R-:W-:-:S06]  /*1d80*/  UMOV UR20, UR26 ;  /* 0x0000001a00147c82 */ /* 0x000fcc0008000000 */
[----:B------:R2:W-:Y:S01]  /*1d90*/  UTMALDG.3D.MULTICAST.2CTA [UR32], [UR38], UR17, desc[UR18] ;  /* 0x00001220260073b4 */ /* 0x0005e20008211811 */
[----:B------:R3:W-:Y:S01]  /*1da0*/  UTMALDG.3D.2CTA [UR8], [UR30], desc[UR18] ;  /* 0x000012081e0075b4 */ /* 0x0007e20008211000 */
[----:B--2---:R-:W-:Y:S02]  /*1db0*/  UIADD3 UR35, UPT, UPT, UR35, 0x40, URZ ;  /* 0x0000004023237890 */ /* 0x004fe4000fffe0ff */
[----:B---3--:R-:W-:Y:S01]  /*1dc0*/  UIADD3 UR10, UPT, UPT, UR10, 0x40, URZ ;  /* 0x000000400a0a7890 */ /* 0x008fe2000fffe0ff */
[----:B----4-:R-:W-:Y:S11]  /*1dd0*/  BRA.U UP2, `(.L_x_31) ;  /* 0xfffffffd02487547 */ /* 0x010ff6000b83ffff */
.L_x_25:
[----:B------:R-:W-:Y:S01]  /*1de0*/  ULEA UR8, UR26, UR4, 0x3 ;  /* 0x000000041a087291 */ /* 0x000fe2000f8e18ff */
[----:B-1----:R-:W-:Y:S01]  /*1df0*/  SHF.L.U32 R2, R15, 0x1f, RZ ;  /* 0x0000001f0f027819 */ /* 0x002fe200000006ff */
[----:B------:R-:W-:Y:S01]  /*1e00*/  @!P1 SYNCS.ARRIVE.TRANS64.A1T0 RZ, [UR4+0xa8], RZ ;  /* 0x0000a8ffffff99a7 */ /* 0x000fe20008100004 */
[----:B------:R-:W-:-:S06]  /*1e10*/  UISETP.GT.AND UP0, UPT, UR15, UR14, UPT ;  /* 0x0000000e0f00728c */ /* 0x000fcc000bf04270 */
[----:B--2---:R1:W2:Y:S03]  /*1e20*/  SYNCS.PHASECHK.TRANS64.TRYWAIT P0, [UR8+0x30], R2 ;  /* 0x00003002ff0075a7 */ /* 0x0042a60008001108 */
[----:B------:R-:W-:Y:S05]  /*1e30*/  BRA.U !UP0, `(.L_x_32) ;  /* 0x0000000108c47547 */ /* 0x000fea000b800000 */
[----:B------:R-:W-:Y:S01]  /*1e40*/  UIADD3 UR29, UPT, UPT, UR27, UR28, URZ ;  /* 0x0000001c1b1d7290 */ /* 0x000fe2000fffe0ff */
[----:B------:R-:W-:-:S11]  /*1e50*/  UMOV UR31, UR26 ;  /* 0x0000001a001f7c82 */ /* 0x000fd60008000000 */
.L_x_38:
[----:B------:R-:W-:Y:S01]  /*1e60*/  ULEA UR17, UR31, UR4, 0x3 ;  /* 0x000000041f117291 */ /* 0x000fe2000f8e18ff */
[----:B--2---:R-:W-:Y:S01]  /*1e70*/  @P5 MOV R3, 0x8000 ;  /* 0x0000800000035802 */ /* 0x004fe20000000f00 */
[----:B-12---:R-:W-:Y:S10]  /*1e80*/  @P0 BRA `(.L_x_33) ;  /* 0x00000000000c0947 */ /* 0x006ff40003800000 */
[----:B------:R-:W-:-:S04]  /*1e90*/  SHF.L.U32 R5, R15, 0x1f, RZ ;  /* 0x0000001f0f057819 */ /* 0x000fc800000006ff */
[----:B------:R-:W2:Y:S02]  /*1ea0*/  SYNCS.PHASECHK.TRANS64.TRYWAIT P0, [UR17+0x30], R5 ;  /* 0x00003005ff0075a7 */ /* 0x000ea40008001111 */
[----:B--2---:R-:W-:Y:S05]  /*1eb0*/  @!P0 BRA `(.L_x_34) ;  /* 0x0000006c001c8947 */ /* 0x004fea0003800000 */
.L_x_33:
[----:B------:R2:W-:Y:S01]  /*1ec0*/  @P5 SYNCS.ARRIVE.TRANS64 RZ, [UR17], R3 ;  /* 0x00000003ffff59a7 */ /* 0x0005e20008000011 */
[----:B------:R-:W-:-:S04]  /*1ed0*/  ULOP3.LUT UR8, UR25, 0x2, URZ, 0xfc, !UPT ;  /* 0x0000000219087892 */ /* 0x000fc8000f8efcff */
[----:B------:R-:W-:-:S09]  /*1ee0*/  UISETP.NE.AND UP0, UPT, UR8, 0x2, UPT ;  /* 0x000000020800788c */ /* 0x000fd2000bf05270 */
[----:B------:R-:W-:Y:S05]  /*1ef0*/  BRA.U UP0, `(.L_x_35) ;  /* 0x0000000100047547 */ /* 0x000fea000b800000 */
[----:B------:R-:W-:Y:S05]  /*1f00*/  BPT.TRAP 0x1 ;  /* 0x000000040000795c */ /* 0x000fea0000300000 */
.L_x_35:
[----:B------:R-:W-:Y:S04]  /*1f10*/  BSSY.RECONVERGENT B0, `(.L_x_36) ;  /* 0x0000003000007945 */ /* 0x000fe80003800200 */
[----:B------:R-:W-:Y:S05]  /*1f20*/  @!P4 BRA `(.L_x_37) ;  /* 0x000000000004c947 */ /* 0x000fea0003800000 */
[----:B------:R-:W-:Y:S05]  /*1f30*/  BPT.TRAP 0x1 ;  /* 0x000000040000795c */ /* 0x000fea0000300000 */
.L_x_37:
[----:B------:R-:W-:Y:S05]  /*1f40*/  BSYNC.RECONVERGENT B0 ;  /* 0x0000000000007941 */ /* 0x000fea0003800200 */
.L_x_36:
[----:B------:R-:W-:Y:S02]  /*1f50*/  UIADD3 UR26, UPT, UPT, UR31, 0x1, URZ ;  /* 0x000000011f1a7890 */ /* 0x000fe4000fffe0ff */
[----:B------:R-:W-:Y:S02]  /*1f60*/  UIADD3 UR40, UP1, UPT, UR22, 0x80, URZ ;  /* 0x0000008016287890 */ /* 0x000fe4000ff3e0ff */
[----:B------:R-:W-:Y:S02]  /*1f70*/  UISETP.NE.AND UP0, UPT, UR26, 0x6, UPT ;  /* 0x000000061a00788c */ /* 0x000fe4000bf05270 */
[----:B------:R-:W-:Y:S02]  /*1f80*/  USHF.L.U32 UR10, UR28, 0x6, URZ ;  /* 0x000000061c0a7899 */ /* 0x000fe400080006ff */
[----:B------:R-:W-:Y:S02]  /*1f90*/  USEL UR9, URZ, 0x1, UP0 ;  /* 0x00000001ff097887 */ /* 0x000fe40008000000 */
[----:B------:R-:W-:-:S02]  /*1fa0*/  USEL UR26, UR26, URZ, UP0 ;  /* 0x000000ff1a1a7287 */ /* 0x000fc40008000000 */
[----:B------:R-:W-:Y:S02]  /*1fb0*/  UIADD3 UR38, UP0, UPT, UR22, 0x180, URZ ;  /* 0x0000018016267890 */ /* 0x000fe4000ff1e0ff */
[----:B------:R-:W-:Y:S01]  /*1fc0*/  ULEA UR8, UR26, UR4, 0x3 ;  /* 0x000000041a087291 */ /* 0x000fe2000f8e18ff */
[----:B------:R-:W-:Y:S01]  /*1fd0*/  LOP3.LUT R15, R15, UR9, RZ, 0x3c, !PT ;  /* 0x000000090f0f7c12 */ /* 0x000fe2000f8e3cff */
[----:B------:R-:W-:Y:S02]  /*1fe0*/  ULOP3.LUT UR17, UR17, 0xfefffff8, URZ, 0xc0, !UPT ;  /* 0xfefffff811117892 */ /* 0x000fe4000f8ec0ff */
[----:B------:R-:W-:Y:S01]  /*1ff0*/  UIADD3 UR19, UPT, UPT, UR6, UR10, URZ ;  /* 0x0000000a06137290 */ /* 0x000fe2000fffe0ff */
[----:B-1----:R-:W-:Y:S01]  /*2000*/  SHF.L.U32 R2, R15, 0x1f, RZ ;  /* 0x0000001f0f027819 */ /* 0x002fe200000006ff */
[----:B------:R-:W-:Y:S02]  /*2010*/  UIADD3.X UR41, UPT, UPT, URZ, UR23, URZ, UP1, !UPT ;  /* 0x00000017ff297290 */ /* 0x000fe40008ffe4ff */
[----:B------:R-:W-:Y:S01]  /*2020*/  UPRMT UR30, URZ, 0x5410, UR5 ;  /* 0x00005410ff1e7896 */ /* 0x000fe20008000005 */
[----:B------:R4:W1:Y:S01]  /*2030*/  SYNCS.PHASECHK.TRANS64.TRYWAIT P0, [UR8+0x30], R2 ;  /* 0x00003002ff0075a7 */ /* 0x0008620008001108 */
[----:B------:R-:W-:-:S02]  /*2040*/  USHF.L.U32 UR8, UR31, 0xd, URZ ;  /* 0x0000000d1f087899 */ /* 0x000fc400080006ff */
[----:B------:R-:W-:Y:S02]  /*2050*/  UIADD3.X UR39, UPT, UPT, URZ, UR23, URZ, UP0, !UPT ;  /* 0x00000017ff277290 */ /* 0x000fe400087fe4ff */
[----:B------:R-:W-:Y:S02]  /*2060*/  ULEA UR16, UR7, UR8, 0x1 ;  /* 0x0000000807107291 */ /* 0x000fe4000f8e08ff */
[----:B------:R-:W-:Y:S02]  /*2070*/  UIADD3 UR8, UPT, UPT, UR4, 0x10300, UR8 ;  /* 0x0001030004087890 */ /* 0x000fe4000fffe008 */
[----:B------:R-:W-:Y:S01]  /*2080*/  UIADD3 UR16, UPT, UPT, UR4, 0x4300, UR16 ;  /* 0x0000430004107890 */ /* 0x000fe2000fffe010 */
[----:B------:R-:W-:Y:S01]  /*2090*/  UMOV UR32, 0x0 ;  /* 0x0000000000207882 */ /* 0x000fe20000000000 */
[----:B------:R-:W-:Y:S01]  /*20a0*/  UMOV UR33, 0x10000000 ;  /* 0x1000000000217882 */ /* 0x000fe20000000000 */
[----:B------:R-:W-:Y:S01]  /*20b0*/  UMOV UR18, UR34 ;  /* 0x0000002200127c82 */ /* 0x000fe20008000000 */
[----:B------:R-:W-:Y:S01]  /*20c0*/  UMOV UR20, UR36 ;  /* 0x0000002400147c82 */ /* 0x000fe20008000000 */
[----:B------:R-:W-:Y:S01]  /*20d0*/  UMOV UR12, UR36 ;  /* 0x00000024000c7c82 */ /* 0x000fe20008000000 */
[----:B------:R-:W-:Y:S01]  /*20e0*/  UMOV UR9, UR17 ;  /* 0x0000001100097c82 */ /* 0x000fe20008000000 */
[----:B------:R-:W-:-:S02]  /*20f0*/  UIADD3 UR28, UPT, UPT, UR28, 0x1, URZ ;  /* 0x000000011c1c7890 */ /* 0x000fc4000fffe0ff */
[----:B------:R4:W-:Y:S01]  /*2100*/  UTMALDG.3D.MULTICAST.2CTA [UR16], [UR40], UR30, desc[UR32] ;  /* 0x00002010280073b4 */ /* 0x0009e2000821181e */
[----:B------:R-:W-:Y:S01]  /*2110*/  UMOV UR31, UR26 ;  /* 0x0000001a001f7c82 */ /* 0x000fe20008000000 */
[----:B------:R-:W-:Y:S01]  /*2120*/  UISETP.NE.AND UP0, UPT, UR28, UR29, UPT ;  /* 0x0000001d1c00728c */ /* 0x000fe2000bf05270 */
[----:B------:R4:W-:Y:S08]  /*2130*/  UTMALDG.3D.2CTA [UR8], [UR38], desc[UR32] ;  /* 0x00002008260075b4 */ /* 0x0009f00008211000 */
[----:B----4-:R-:W-:Y:S05]  /*2140*/  BRA.U UP0, `(.L_x_38) ;  /* 0xfffffffd00447547 */ /* 0x010fea000b83ffff */
.L_x_32:
[----:B-1----:R-:W-:Y:S01]  /*2150*/  LEA R2, R14, UR4, 0x3 ;  /* 0x000000040e027c11 */ /* 0x002fe2000f8e18ff */
[----:B------:R-:W-:Y:S01]  /*2160*/  NOP ;  /* 0x0000000000007918 */ /* 0x000fe20000000000 */
[----:B--2---:R-:W-:Y:S02]  /*2170*/  SHF.L.U32 R3, R12, 0x1f, RZ ;  /* 0x0000001f0c037819 */ /* 0x004fe400000006ff */
[----:B------:R-:W-:Y:S02]  /*2180*/  LEA R4, R14, UR4, 0x4 ;  /* 0x000000040e047c11 */ /* 0x000fe4000f8e20ff */
[----:B------:R-:W1:Y:S02]  /*2190*/  SYNCS.PHASECHK.TRANS64.TRYWAIT P0, [R2+URZ+0xb0], R3 ;  /* 0x0000b003020075a7 */ /* 0x000e6400080011ff */
[----:B-1----:R-:W-:Y:S05]  /*21a0*/  @!P0 BRA `(.L_x_39) ;  /* 0x0000006800788947 */ /* 0x002fea0003800000 */
.L_x_154:
[----:B------:R-:W2:Y:S01]  /*21b0*/  LDS.128 R4, [R4+0x140] ;  /* 0x0001400004047984 */ /* 0x000ea20000000c00 */
[----:B------:R-:W-:Y:S01]  /*21c0*/  ISETP.GE.AND P0, PT, R26, 0x1, PT ;  /* 0x000000011a00780c */ /* 0x000fe20003f06270 */
[----:B-1----:R-:W-:Y:S01]  /*21d0*/  VIADD R2, R2, 0xc0 ;  /* 0x000000c002027836 */ /* 0x002fe20000000000 */
[----:B------:R-:W-:Y:S01]  /*21e0*/  @!PT LDS RZ, [RZ] ;  /* 0x00000000fffff984 */ /* 0x000fe20000000800 */
[----:B------:R-:W-:Y:S01]  /*21f0*/  @!PT LDS RZ, [RZ] ;  /* 0x00000000fffff984 */ /* 0x000fe20000000800 */
[----:B------:R-:W-:Y:S01]  /*2200*/  @!PT LDS RZ, [RZ] ;  /* 0x00000000fffff984 */ /* 0x000fe20000000800 */
[----:B------:R-:W-:Y:S01]  /*2210*/  @!PT LDS RZ, [RZ] ;  /* 0x00000000fffff984 */ /* 0x000fe20000000800 */
[----:B------:R1:W-:Y:S06]  /*2220*/  MEMBAR.ALL.CTA ;  /* 0x0000000000007992 */ /* 0x0003ec0000008000 */
[----:B-1----:R-:W1:Y:S01]  /*2230*/  FENCE.VIEW.ASYNC.S ;  /* 0x00000000000073c6 */ /* 0x002e620000000000 */
[----:B------:R-:W-:-:S04]  /*2240*/  PRMT R2, RZ, 0x654, R2 ;  /* 0x00000654ff027816 */ /* 0x000fc80000000002 */
[----:B-1----:R1:W-:Y:S01]  /*2250*/  SYNCS.ARRIVE.TRANS64.RED.A1T0 RZ, [R2+URZ], RZ ;  /* 0x000000ff02ff79a7 */ /* 0x0023e200081004ff */
[----:B--2---:R-:W-:-:S13]  /*2260*/  LOP3.LUT P2, RZ, R6, 0x1, RZ, 0xc0, !PT ;  /* 0x0000000106ff7812 */ /* 0x004fda000784c0ff */
[----:B------:R-:W-:Y:S01]  /*2270*/  @P2 SHF.R.U32.HI R3, RZ, 0x10, R5 ;  /* 0x00000010ff032819 */ /* 0x000fe20000011605 */
[----:B------:R-:W-:Y:S01]  /*2280*/  VOTEU.ANY UP0, P2 ;  /* 0x0000000000ff7886 */ /* 0x000fe20001000100 */
[----:B------:R-:W-:Y:S02]  /*2290*/  @P2 MOV R13, R4 ;  /* 0x00000004000d2202 */ /* 0x000fe40000000f00 */
[----:B------:R-:W-:Y:S02]  /*22a0*/  @P2 R2UR.BROADCAST UR8, R3 ;  /* 0x00000000030822ca */ /* 0x000fe400008e0000 */
[----:B------:R-:W-:-:S11]  /*22b0*/  @P2 LOP3.LUT R11, R5, 0xffff, RZ, 0xc0, !PT ;  /* 0x0000ffff050b2812 */ /* 0x000fd600078ec0ff */
[----:B------:R-:W-:Y:S01]  /*22c0*/  @UP0 UMOV UR36, UR8 ;  /* 0x0000000800240c82 */ /* 0x000fe20008000000 */
[----:B-1----:R-:W-:Y:S05]  /*22d0*/  @!P0 BRA `(.L_x_40) ;  /* 0x0000000000b88947 */ /* 0x002fea0003800000 */
[----:B------:R-:W3:Y:S01]  /*22e0*/  LDC.64 R4, c[0x0][0xb18] ;  /* 0x0002c600ff047b82 */ /* 0x000ee20000000a00 */
[----:B------:R-:W-:-:S07]  /*22f0*/  ISETP.NE.AND P3, PT, R26, 0x1, PT ;  /* 0x000000011a00780c */ /* 0x000fce0003f65270 */
[----:B------:R-:W1:Y:S08]  /*2300*/  LDC.64 R6, c[0x0][0xb10] ;  /* 0x0002c400ff067b82 */ /* 0x000e700000000a00 */
[----:B------:R-:W2:Y:S08]  /*2310*/  LDC R17, c[0x0][0xb20] ;  /* 0x0002c800ff117b82 */ /* 0x000eb00000000800 */
[----:B------:R-:W4:Y:S01]  /*2320*/  LDC R18, c[0x0][0xb0c] ;  /* 0x0002c300ff127b82 */ /* 0x000f220000000800 */
[----:B---3--:R-:W-:Y:S01]  /*2330*/  IMAD.HI.U32 R22, R0, R5, RZ ;  /* 0x0000000500167227 */ /* 0x008fe200078e00ff */
[----:B------:R-:W-:-:S06]  /*2340*/  ISETP.NE.AND P0, PT, R4, 0x1, PT ;  /* 0x000000010400780c */ /* 0x000fcc0003f05270 */
[----:B------:R-:W3:Y:S01]  /*2350*/  LDC.64 R2, c[0x0][0xb28] ;  /* 0x0002ca00ff027b82 */ /* 0x000ee20000000a00 */
[----:B-1----:R-:W-:-:S04]  /*2360*/  IMAD.HI.U32 R20, R9, R6, RZ ;  /* 0x0000000609147227 */ /* 0x002fc800078e00ff */
[----:B------:R-:W-:Y:S01]  /*2370*/  IMAD.HI.U32 R24, R13, R6, RZ ;  /* 0x000000060d187227 */ /* 0x000fe200078e00ff */
[----:B------:R-:W-:Y:S02]  /*2380*/  SHF.R.U32.HI R20, RZ, R7, R20 ;  /* 0x00000007ff147219 */ /* 0x000fe40000011614 */
[----:B--2---:R-:W-:Y:S01]  /*2390*/  SHF.R.U32.HI R19, RZ, R17, R22 ;  /* 0x00000011ff137219 */ /* 0x004fe20000011616 */
[----:B------:R-:W-:Y:S01]  /*23a0*/  IMAD.HI.U32 R22, R11, R5, RZ ;  /* 0x000000050b167227 */ /* 0x000fe200078e00ff */
[----:B------:R-:W-:Y:S02]  /*23b0*/  SHF.R.U32.HI R24, RZ, R7, R24 ;  /* 0x00000007ff187219 */ /* 0x000fe40000011618 */
[----:B------:R-:W-:Y:S02]  /*23c0*/  SEL R19, R0, R19, !P0 ;  /* 0x0000001300137207 */ /* 0x000fe40004000000 */
[----:B------:R-:W-:Y:S02]  /*23d0*/  SHF.R.U32.HI R22, RZ, R17, R22 ;  /* 0x00000011ff167219 */ /* 0x000fe40000011616 */
[----:B----4-:R-:W-:-:S02]  /*23e0*/  ISETP.NE.AND P1, PT, R18, 0x1, PT ;  /* 0x000000011200780c */ /* 0x010fc40003f25270 */
[----:B------:R-:W-:Y:S02]  /*23f0*/  SEL R5, R11, R22, !P0 ;  /* 0x000000160b057207 */ /* 0x000fe40004000000 */
[----:B------:R-:W-:Y:S02]  /*2400*/  SEL R21, R9, R20, !P1 ;  /* 0x0000001409157207 */ /* 0x000fe40004800000 */
[----:B------:R-:W-:Y:S01]  /*2410*/  SEL R7, R13, R24, !P1 ;  /* 0x000000180d077207 */ /* 0x000fe20004800000 */
[----:B---3--:R-:W-:Y:S01]  /*2420*/  IMAD.HI.U32 R20, R19, R2, RZ ;  /* 0x0000000213147227 */ /* 0x008fe200078e00ff */
[----:B------:R-:W-:-:S03]  /*2430*/  IADD3 R17, PT, PT, -R5, RZ, RZ ;  /* 0x000000ff05117210 */ /* 0x000fc60007ffe1ff */
        /* <DEDUP_REMOVED lines=11> */
[----:B------:R-:W-:-:S04]  /*24f0*/  @!P0 IMAD.HI.U32 R20, R7, R2, RZ ;  /* 0x0000000207148227 */ /* 0x000fc800078e00ff */
[----:B------:R-:W-:Y:S01]  /*2500*/  IMAD.MOV R2, RZ, RZ, -R6 ;  /* 0x000000ffff027224 */ /* 0x000fe200078e0a06 */
[----:B------:R-:W-:-:S03]  /*2510*/  @!P0 SHF.R.U32.HI R20, RZ, R3, R20 ;  /* 0x00000003ff148219 */ /* 0x000fc60000011614 */
[----:B------:R-:W-:Y:S01]  /*2520*/  IMAD R2, R26, R2, R5 ;  /* 0x000000021a027224 */ /* 0x000fe200078e0205 */
        /* <DEDUP_REMOVED lines=9> */
.L_x_40:
[----:B------:R-:W1:Y:S02]  /*25c0*/  LDCU UR8, c[0x0][0xb30] ;  /* 0x00016600ff0877ac */ /* 0x000e640008000800 */
[----:B-1----:R-:W-:-:S09]  /*25d0*/  UISETP.NE.AND UP0, UPT, UR8, 0x1, UPT ;  /* 0x000000010800788c */ /* 0x002fd2000bf05270 */
[----:B------:R-:W-:Y:S05]  /*25e0*/  BRA.U UP0, `(.L_x_41) ;  /* 0x0000000100407547 */ /* 0x000fea000b800000 */
[----:B------:R-:W1:Y:S08]  /*25f0*/  LDC.64 R4, c[0x0][0xb10] ;  /* 0x0002c400ff047b82 */ /* 0x000e700000000a00 */
[----:B------:R-:W2:Y:S08]  /*2600*/  LDC.64 R2, c[0x0][0xb18] ;  /* 0x0002c600ff027b82 */ /* 0x000eb00000000a00 */
[----:B------:R-:W4:Y:S08]  /*2610*/  LDC R6, c[0x0][0xb20] ;  /* 0x0002c800ff067b82 */ /* 0x000f300000000800 */
[----:B------:R-:W3:Y:S01]  /*2620*/  LDC R18, c[0x0][0xb0c] ;  /* 0x0002c300ff127b82 */ /* 0x000ee20000000800 */
[----:B-1----:R-:W-:-:S05]  /*2630*/  IMAD.HI.U32 R4, R13, R4, RZ ;  /* 0x000000040d047227 */ /* 0x002fca00078e00ff */
[----:B------:R-:W-:Y:S01]  /*2640*/  SHF.R.U32.HI R4, RZ, R5, R4 ;  /* 0x00000005ff047219 */ /* 0x000fe20000011604 */
[----:B--2---:R-:W-:Y:S01]  /*2650*/  IMAD.HI.U32 R3, R11, R3, RZ ;  /* 0x000000030b037227 */ /* 0x004fe200078e00ff */
[----:B------:R-:W-:-:S04]  /*2660*/  ISETP.NE.AND P0, PT, R2, 0x1, PT ;  /* 0x000000010200780c */ /* 0x000fc80003f05270 */
[----:B----4-:R-:W-:-:S04]  /*2670*/  SHF.R.U32.HI R6, RZ, R6, R3 ;  /* 0x00000006ff067219 */ /* 0x010fc80000011603 */
[----:B------:R-:W-:Y:S02]  /*2680*/  SEL R3, R11, R6, !P0 ;  /* 0x000000060b037207 */ /* 0x000fe40004000000 */
[----:B---3--:R-:W-:-:S04]  /*2690*/  ISETP.NE.AND P1, PT, R18, 0x1, PT ;  /* 0x000000011200780c */ /* 0x008fc80003f25270 */
[----:B------:R-:W-:-:S05]  /*26a0*/  SEL R4, R13, R4, !P1 ;  /* 0x000000040d047207 */ /* 0x000fca0004800000 */
[----:B------:R-:W-:Y:S02]  /*26b0*/  IMAD.IADD R5, R3, 0x1, -R4 ;  /* 0x0000000103057824 */ /* 0x000fe400078e0a04 */
[----:B------:R-:W-:Y:S02]  /*26c0*/  IMAD.IADD R3, R4, 0x1, -R3 ;  /* 0x0000000104037824 */ /* 0x000fe400078e0a03 */
[----:B------:R-:W-:Y:S02]  /*26d0*/  IMAD R13, R5, R18, R13 ;  /* 0x00000012050d7224 */ /* 0x000fe400078e020d */
[----:B------:R-:W-:-:S07]  /*26e0*/  IMAD R11, R3, R2, R11 ;  /* 0x00000002030b7224 */ /* 0x000fce00078e020b */
.L_x_41:
[----:B------:R-:W-:Y:S01]  /*26f0*/  VIADD R14, R14, 0x1 ;  /* 0x000000010e0e7836 */ /* 0x000fe20000000000 */
[----:B------:R-:W-:Y:S01]  /*2700*/  PLOP3.LUT P1, PT, PT, PT, PT, 0x80, 0x8 ;  /* 0x000000000008781c */ /* 0x000fe20003f2f070 */
[----:B------:R-:W-:Y:S02]  /*2710*/  IMAD.IADD R37, R13, 0x1, R60 ;  /* 0x000000010d257824 */ /* 0x000fe400078e023c */
[----:B------:R-:W-:Y:S01]  /*2720*/  IMAD.IADD R34, R11, 0x1, R58 ;  /* 0x000000010b227824 */ /* 0x000fe200078e023a */
[----:B------:R-:W-:-:S04]  /*2730*/  ISETP.NE.AND P0, PT, R14, 0x2, PT ;  /* 0x000000020e00780c */ /* 0x000fc80003f05270 */
[----:B------:R-:W-:Y:S02]  /*2740*/  SEL R3, RZ, 0x1, P0 ;  /* 0x00000001ff037807 */ /* 0x000fe40000000000 */
[----:B------:R-:W-:Y:S02]  /*2750*/  SEL R14, R14, RZ, P0 ;  /* 0x000000ff0e0e7207 */ /* 0x000fe40000000000 */
[----:B------:R-:W-:Y:S01]  /*2760*/  LOP3.LUT R12, R12, R3, RZ, 0x3c, !PT ;  /* 0x000000030c0c7212 */ /* 0x000fe200078e3cff */
[----:B------:R-:W-:Y:S06]  /*2770*/  @P2 BRA `(.L_x_42) ;  /* 0xfffffff000502947 */ /* 0x000fec000383ffff */
[----:B------:R-:W-:Y:S01]  /*2780*/  UIADD3 UR4, UPT, UPT, UR4, 0x30, URZ ;  /* 0x0000003004047890 */ /* 0x000fe2000fffe0ff */
[----:B------:R-:W-:-:S03]  /*2790*/  SHF.L.U32 R3, R15, 0x1f, RZ ;  /* 0x0000001f0f037819 */ /* 0x000fc600000006ff */
[----:B------:R-:W-:-:S09]  /*27a0*/  ULEA UR5, UR26, UR4, 0x3 ;  /* 0x000000041a057291 */ /* 0x000fd2000f8e18ff */
[----:B------:R-:W1:Y:S02]  /*27b0*/  SYNCS.PHASECHK.TRANS64.TRYWAIT P0, [UR5], R3 ;  /* 0x00000003ff0075a7 */ /* 0x000e640008001105 */
[----:B-1----:R-:W-:Y:S05]  /*27c0*/  @!P0 BRA `(.L_x_43) ;  /* 0x0000006400048947 */ /* 0x002fea0003800000 */
.L_x_156:
[----:B------:R-:W-:-:S04]  /*27d0*/  UIADD3 UR6, UPT, UPT, UR26, 0x1, URZ ;  /* 0x000000011a067890 */ /* 0x000fc8000fffe0ff */
[----:B------:R-:W-:-:S04]  /*27e0*/  UISETP.NE.AND UP0, UPT, UR6, 0x6, UPT ;  /* 0x000000060600788c */ /* 0x000fc8000bf05270 */
[----:B------:R-:W-:Y:S02]  /*27f0*/  USEL UR7, URZ, 0x1, UP0 ;  /* 0x00000001ff077887 */ /* 0x000fe40008000000 */
[----:B------:R-:W-:-:S04]  /*2800*/  USEL UR6, UR6, URZ, UP0 ;  /* 0x000000ff06067287 */ /* 0x000fc80008000000 */
[----:B------:R-:W-:Y:S01]  /*2810*/  ULEA UR5, UR6, UR4, 0x3 ;  /* 0x0000000406057291 */ /* 0x000fe2000f8e18ff */
[----:B------:R-:W-:-:S04]  /*2820*/  LOP3.LUT R2, R15, UR7, RZ, 0x3c, !PT ;  /* 0x000000070f027c12 */ /* 0x000fc8000f8e3cff */
[----:B-1----:R-:W-:-:S04]  /*2830*/  SHF.L.U32 R3, R2, 0x1f, RZ ;  /* 0x0000001f02037819 */ /* 0x002fc800000006ff */
[----:B------:R-:W1:Y:S02]  /*2840*/  SYNCS.PHASECHK.TRANS64.TRYWAIT P0, [UR5], R3 ;  /* 0x00000003ff0075a7 */ /* 0x000e640008001105 */
[----:B-1----:R-:W-:Y:S05]  /*2850*/  @!P0 BRA `(.L_x_44) ;  /* 0x0000006000f88947 */ /* 0x002fea0003800000 */
.L_x_158:
        /* <DEDUP_REMOVED lines=9> */
.L_x_160:
        /* <DEDUP_REMOVED lines=9> */
.L_x_162:
        /* <DEDUP_REMOVED lines=9> */
.L_x_164:
[----:B------:R-:W-:-:S04]  /*2a10*/  UIADD3 UR6, UPT, UPT, UR6, 0x1, URZ ;  /* 0x0000000106067890 */ /* 0x000fc8000fffe0ff */
[----:B------:R-:W-:-:S04]  /*2a20*/  UISETP.NE.AND UP0, UPT, UR6, 0x6, UPT ;  /* 0x000000060600788c */ /* 0x000fc8000bf05270 */
[----:B------:R-:W-:Y:S02]  /*2a30*/  USEL UR5, URZ, 0x1, UP0 ;  /* 0x00000001ff057887 */ /* 0x000fe40008000000 */
[----:B------:R-:W-:-:S04]  /*2a40*/  USEL UR6, UR6, URZ, UP0 ;  /* 0x000000ff06067287 */ /* 0x000fc80008000000 */
[----:B------:R-:W-:Y:S01]  /*2a50*/  ULEA UR6, UR6, UR4, 0x3 ;  /* 0x0000000406067291 */ /* 0x000fe2000f8e18ff */
[----:B-1----:R-:W-:-:S04]  /*2a60*/  LOP3.LUT R3, R2, UR5, RZ, 0x3c, !PT ;  /* 0x0000000502037c12 */ /* 0x002fc8000f8e3cff */
[----:B------:R-:W-:Y:S01]  /*2a70*/  SHF.L.U32 R3, R3, 0x1f, RZ ;  /* 0x0000001f03037819 */ /* 0x000fe200000006ff */
[----:B---3--:R-:W-:-:S07]  /*2a80*/  IMAD.U32 R0, RZ, RZ, UR6 ;  /* 0x00000006ff007e24 */ /* 0x008fce000f8e00ff */
.L_x_48:
[----:B-1----:R1:W2:Y:S02]  /*2a90*/  SYNCS.PHASECHK.TRANS64.TRYWAIT P0, [R0+URZ], R3 ;  /* 0x00000003000075a7 */ /* 0x0022a400080011ff */
[----:B--2---:R-:W-:Y:S05]  /*2aa0*/  @!P0 NANOSLEEP.SYNCS 0x989680 ;  /* 0x009896800000895d */ /* 0x004fea0003900000 */
[----:B------:R-:W2:Y:S02]  /*2ab0*/  @!P0 SYNCS.PHASECHK.TRANS64 P0, [R0+URZ], R3 ;  /* 0x00000003000085a7 */ /* 0x000ea400080010ff */
[----:B--2---:R-:W-:Y:S05]  /*2ac0*/  @P0 EXIT ;  /* 0x000000000000094d */ /* 0x004fea0003800000 */
[----:B------:R-:W-:Y:S05]  /*2ad0*/  BRA `(.L_x_48) ;  /* 0xfffffffc00ec7947 */ /* 0x000fea000383ffff */
.L_x_22:
[----:B------:R-:W-:-:S04]  /*2ae0*/  UISETP.NE.AND UP0, UPT, UR37, URZ, UPT ;  /* 0x000000ff2500728c */ /* 0x000fc8000bf05270 */
[----:B------:R-:W-:-:S09]  /*2af0*/  UISETP.NE.OR UP0, UPT, UR10, 0x1, UP0 ;  /* 0x000000010a00788c */ /* 0x000fd20008705670 */
[----:B------:R-:W-:Y:S05]  /*2b00*/  BRA.U UP0, `(.L_x_49) ;  /* 0x00000005004c7547 */ /* 0x000fea000b800000 */
[----:B------:R-:W-:Y:S01]  /*2b10*/  HFMA2 R11, -RZ, RZ, 0, 0 ;  /* 0x00000000ff0b7431 */ /* 0x000fe200000001ff */
[----:B------:R-:W-:Y:S01]  /*2b20*/  ISETP.GE.U32.AND P2, PT, R10, 0x4, PT ;  /* 0x000000040a00780c */ /* 0x000fe20003f46070 */
[----:B------:R-:W-:Y:S01]  /*2b30*/  IMAD.MOV.U32 R12, RZ, RZ, 0x1 ;  /* 0x00000001ff0c7424 */ /* 0x000fe200078e00ff */
[----:B------:R-:W-:Y:S01]  /*2b40*/  CS2R R8, SRZ ;  /* 0x0000000000087805 */ /* 0x000fe2000001ff00 */
[----:B------:R-:W-:Y:S01]  /*2b50*/  IMAD.MOV.U32 R3, RZ, RZ, RZ ;  /* 0x000000ffff037224 */ /* 0x000fe200078e00ff */
[----:B------:R-:W-:Y:S01]  /*2b60*/  UMOV UR4, 0x400 ;  /* 0x0000040000047882 */ /* 0x000fe20000000000 */
[----:B------:R-:W-:Y:S01]  /*2b70*/  UMOV UR6, URZ ;  /* 0x000000ff00067c82 */ /* 0x000fe20008000000 */
[----:B------:R-:W-:-:S12]  /*2b80*/  ULEA UR37, UR37, UR4, 0x18 ;  /* 0x0000000425257291 */ /* 0x000fd8000f8ec0ff */
.L_x_53:
[----:B------:R-:W-:Y:S02]  /*2b90*/  LEA R0, R3, UR37, 0x3 ;  /* 0x0000002503007c11 */ /* 0x000fe4000f8e18ff */
[----:B------:R-:W-:-:S03]  /*2ba0*/  SHF.L.U32 R5, R8, 0x1f, RZ ;  /* 0x0000001f08057819 */ /* 0x000fc600000006ff */
[----:B------:R-:W-:Y:S01]  /*2bb0*/  VIADD R4, R0, 0x120 ;  /* 0x0000012000047836 */ /* 0x000fe20000000000 */
[----:B------:R-:W1:Y:S02]  /*2bc0*/  SYNCS.PHASECHK.TRANS64.TRYWAIT P0, [R0+URZ+0x110], R5 ;  /* 0x00011005000075a7 */ /* 0x000e6400080011ff */
[----:B-1----:R-:W-:Y:S05]  /*2bd0*/  @!P0 BRA `(.L_x_50) ;  /* 0x0000006000788947 */ /* 0x002fea0003800000 */
.L_x_165:
[----:B------:R-:W-:Y:S01]  /*2be0*/  ULEA UR5, UR6, UR37, 0x3 ;  /* 0x0000002506057291 */ /* 0x000fe2000f8e18ff */
[----:B------:R-:W-:Y:S01]  /*2bf0*/  PRMT R4, RZ, 0x654, R4 ;  /* 0x00000654ff047816 */ /* 0x000fe20000000004 */
[----:B-1----:R-:W-:Y:S01]  /*2c00*/  @!P2 IMAD.MOV.U32 R5, RZ, RZ, 0x10 ;  /* 0x00000010ff05a424 */ /* 0x002fe200078e00ff */
[----:B------:R-:W-:Y:S01]  /*2c10*/  SHF.L.U32 R7, R12, 0x1f, RZ ;  /* 0x0000001f0c077819 */ /* 0x000fe200000006ff */
[----:B------:R-:W-:Y:S01]  /*2c20*/  UIADD3 UR4, UPT, UPT, UR5, 0xb0, URZ ;  /* 0x000000b005047890 */ /* 0x000fe2000fffe0ff */
[----:B------:R1:W-:Y:S05]  /*2c30*/  SYNCS.ARRIVE.TRANS64.RED.A1T0 RZ, [R4+URZ], RZ ;  /* 0x000000ff04ff79a7 */ /* 0x0003ea00081004ff */
[----:B------:R-:W-:Y:S01]  /*2c40*/  IMAD.U32 R13, RZ, RZ, UR4 ;  /* 0x00000004ff0d7e24 */ /* 0x000fe2000f8e00ff */
[----:B------:R-:W2:Y:S04]  /*2c50*/  SYNCS.PHASECHK.TRANS64.TRYWAIT P0, [UR5+0xc0], R7 ;  /* 0x0000c007ff0075a7 */ /* 0x000ea80008001105 */
[----:B------:R-:W-:Y:S01]  /*2c60*/  PRMT R13, R10, 0x654, R13 ;  /* 0x000006540a0d7816 */ /* 0x000fe2000000000d */
[----:B-12---:R-:W-:Y:S06]  /*2c70*/  @!P0 BRA `(.L_x_51) ;  /* 0x0000006000648947 */ /* 0x006fec0003800000 */
.L_x_167:
[----:B------:R-:W-:Y:S01]  /*2c80*/  ULEA UR4, UR6, UR37, 0x4 ;  /* 0x0000002506047291 */ /* 0x000fe2000f8e20ff */
[----:B------:R-:W-:Y:S01]  /*2c90*/  SEL R2, R13, R2, !P2 ;  /* 0x000000020d027207 */ /* 0x000fe20005000000 */
[----:B------:R-:W-:Y:S01]  /*2ca0*/  UIADD3 UR5, UPT, UPT, UR5, 0xb0, URZ ;  /* 0x000000b005057890 */ /* 0x000fe2000fffe0ff */
[----:B-1----:R-:W-:Y:S01]  /*2cb0*/  LEA R0, R11, UR37, 0x3 ;  /* 0x000000250b007c11 */ /* 0x002fe2000f8e18ff */
[----:B------:R-:W-:Y:S01]  /*2cc0*/  UIADD3 UR4, UPT, UPT, UR4, 0x140, URZ ;  /* 0x0000014004047890 */ /* 0x000fe2000fffe0ff */
[----:B------:R1:W-:Y:S01]  /*2cd0*/  @!P2 SYNCS.ARRIVE.TRANS64.RED RZ, [R2+URZ], R5 ;  /* 0x0000000502ffa9a7 */ /* 0x0003e200080004ff */
[----:B------:R-:W-:Y:S01]  /*2ce0*/  UIADD3 UR6, UPT, UPT, UR6, 0x1, URZ ;  /* 0x0000000106067890 */ /* 0x000fe2000fffe0ff */
[----:B------:R-:W-:-:S03]  /*2cf0*/  VIADD R3, R3, 0x1 ;  /* 0x0000000103037836 */ /* 0x000fc60000000000 */
[----:B------:R-:W-:Y:S02]  /*2d00*/  UISETP.NE.AND UP0, UPT, UR6, 0x2, UPT ;  /* 0x000000020600788c */ /* 0x000fe4000bf05270 */
[----:B------:R-:W-:Y:S01]  /*2d10*/  ISETP.NE.AND P0, PT, R3, 0x2, PT ;  /* 0x000000020300780c */ /* 0x000fe20003f05270 */
[----:B------:R-:W-:Y:S06]  /*2d20*/  UGETNEXTWORKID.BROADCAST [UR4], [UR5] ;  /* 0x00000000040073ca */ /* 0x000fec0008000100 */
[----:B------:R-:W-:Y:S02]  /*2d30*/  USEL UR4, URZ, 0x1, UP0 ;  /* 0x00000001ff047887 */ /* 0x000fe40008000000 */
[----:B------:R-:W-:-:S04]  /*2d40*/  USEL UR6, UR6, URZ, UP0 ;  /* 0x000000ff06067287 */ /* 0x000fc80008000000 */
[----:B------:R-:W-:Y:S02]  /*2d50*/  LOP3.LUT R12, R12, UR4, RZ, 0x3c, !PT ;  /* 0x000000040c0c7c12 */ /* 0x000fe4000f8e3cff */
[----:B-1----:R-:W-:-:S04]  /*2d60*/  SHF.L.U32 R5, R9, 0x1f, RZ ;  /* 0x0000001f09057819 */ /* 0x002fc800000006ff */
[----:B------:R-:W1:Y:S02]  /*2d70*/  SYNCS.PHASECHK.TRANS64.TRYWAIT P1, [R0+URZ+0xb0], R5 ;  /* 0x0000b005000075a7 */ /* 0x000e6400080211ff */
[----:B-1----:R-:W-:Y:S05]  /*2d80*/  @!P1 BRA `(.L_x_52) ;  /* 0x0000006000389947 */ /* 0x002fea0003800000 */
.L_x_168:
[----:B------:R-:W-:Y:S01]  /*2d90*/  LEA R4, R11, UR37, 0x4 ;  /* 0x000000250b047c11 */ /* 0x000fe2000f8e20ff */
[----:B-1----:R-:W-:Y:S01]  /*2da0*/  VIADD R0, R0, 0xc0 ;  /* 0x000000c000007836 */ /* 0x002fe20000000000 */
[----:B------:R-:W-:Y:S01]  /*2db0*/  SEL R3, R3, RZ, P0 ;  /* 0x000000ff03037207 */ /* 0x000fe20000000000 */
[----:B------:R-:W-:-:S03]  /*2dc0*/  VIADD R11, R11, 0x1 ;  /* 0x000000010b0b7836 */ /* 0x000fc60000000000 */
[----:B------:R-:W1:Y:S01]  /*2dd0*/  LDS.128 R4, [R4+0x140] ;  /* 0x0001400004047984 */ /* 0x000e620000000c00 */
[----:B------:R-:W-:Y:S02]  /*2de0*/  PRMT R0, RZ, 0x654, R0 ;  /* 0x00000654ff007816 */ /* 0x000fe40000000000 */
[C---:B------:R-:W-:Y:S01]  /*2df0*/  ISETP.NE.AND P1, PT, R11.reuse, 0x2, PT ;  /* 0x000000020b00780c */ /* 0x040fe20003f25270 */
[----:B------:R-:W-:Y:S01]  /*2e00*/  @!PT LDS RZ, [RZ] ;  /* 0x00000000fffff984 */ /* 0x000fe20000000800 */
[----:B------:R-:W-:Y:S01]  /*2e10*/  @!PT LDS RZ, [RZ] ;  /* 0x00000000fffff984 */ /* 0x000fe20000000800 */
[----:B------:R-:W-:Y:S01]  /*2e20*/  @!PT LDS RZ, [RZ] ;  /* 0x00000000fffff984 */ /* 0x000fe20000000800 */
[----:B------:R-:W-:Y:S01]  /*2e30*/  @!PT LDS RZ, [RZ] ;  /* 0x00000000fffff984 */ /* 0x000fe20000000800 */
[----:B------:R2:W-:Y:S06]  /*2e40*/  MEMBAR.ALL.CTA ;  /* 0x0000000000007992 */ /* 0x0005ec0000008000 */
[----:B--2---:R-:W2:Y:S01]  /*2e50*/  FENCE.VIEW.ASYNC.S ;  /* 0x00000000000073c6 */ /* 0x004ea20000000000 */
[----:B------:R-:W-:Y:S01]  /*2e60*/  SEL R11, R11, RZ, P1 ;  /* 0x000000ff0b0b7207 */ /* 0x000fe20000800000 */
[----:B--2---:R2:W-:Y:S01]  /*2e70*/  SYNCS.ARRIVE.TRANS64.RED.A1T0 RZ, [R0+URZ], RZ ;  /* 0x000000ff00ff79a7 */ /* 0x0045e200081004ff */
[----:B-1----:R-:W-:-:S02]  /*2e80*/  LOP3.LUT P3, RZ, R6, 0x1, RZ, 0xc0, !PT ;  /* 0x0000000106ff7812 */ /* 0x002fc4000786c0ff */
[----:B------:R-:W-:-:S04]  /*2e90*/  SEL R5, RZ, 0x1, P0 ;  /* 0x00000001ff057807 */ /* 0x000fc80000000000 */
[----:B------:R-:W-:Y:S02]  /*2ea0*/  LOP3.LUT R8, R8, R5, RZ, 0x3c, !PT ;  /* 0x0000000508087212 */ /* 0x000fe400078e3cff */
[----:B--2---:R-:W-:-:S04]  /*2eb0*/  SEL R0, RZ, 0x1, P1 ;  /* 0x00000001ff007807 */ /* 0x004fc80000800000 */
[----:B------:R-:W-:Y:S01]  /*2ec0*/  LOP3.LUT R9, R9, R0, RZ, 0x3c, !PT ;  /* 0x0000000009097212 */ /* 0x000fe200078e3cff */
[----:B------:R-:W-:Y:S06]  /*2ed0*/  @P3 BRA `(.L_x_53) ;  /* 0xfffffffc002c3947 */ /* 0x000fec000383ffff */
[----:B------:R-:W-:Y:S01]  /*2ee0*/  ULEA UR5, UR6, UR37, 0x3 ;  /* 0x0000002506057291 */ /* 0x000fe2000f8e18ff */
[----:B------:R-:W-:-:S08]  /*2ef0*/  SHF.L.U32 R3, R12, 0x1f, RZ ;  /* 0x0000001f0c037819 */ /* 0x000fd000000006ff */
[----:B------:R-:W1:Y:S02]  /*2f00*/  SYNCS.PHASECHK.TRANS64 P0, [UR5+0xc0], R3 ;  /* 0x0000c003ff0075a7 */ /* 0x000e640008001005 */
[----:B-1----:R-:W-:Y:S05]  /*2f10*/  @P0 BRA `(.L_x_54) ;  /* 0x0000000000080947 */ /* 0x002fea0003800000 */
[----:B------:R-:W1:Y:S02]  /*2f20*/  SYNCS.PHASECHK.TRANS64.TRYWAIT P0, [UR5+0xc0], R3 ;  /* 0x0000c003ff0075a7 */ /* 0x000e640008001105 */
[----:B-1----:R-:W-:Y:S05]  /*2f30*/  @!P0 BRA `(.L_x_55) ;  /* 0x0000005c00e08947 */ /* 0x002fea0003800000 */
.L_x_54:
[----:B------:R-:W-:-:S04]  /*2f40*/  UIADD3 UR4, UPT, UPT, UR6, 0x1, URZ ;  /* 0x0000000106047890 */ /* 0x000fc8000fffe0ff */
[----:B------:R-:W-:-:S04]  /*2f50*/  UISETP.NE.AND UP0, UPT, UR4, 0x2, UPT ;  /* 0x000000020400788c */ /* 0x000fc8000bf05270 */
[----:B------:R-:W-:Y:S02]  /*2f60*/  USEL UR7, URZ, 0x1, UP0 ;  /* 0x00000001ff077887 */ /* 0x000fe40008000000 */
[----:B------:R-:W-:-:S04]  /*2f70*/  USEL UR4, UR4, URZ, UP0 ;  /* 0x000000ff04047287 */ /* 0x000fc80008000000 */
[----:B------:R-:W-:Y:S01]  /*2f80*/  ULEA UR4, UR4, UR37, 0x3 ;  /* 0x0000002504047291 */ /* 0x000fe2000f8e18ff */
[----:B-1----:R-:W-:-:S04]  /*2f90*/  LOP3.LUT R3, R12, UR7, RZ, 0x3c, !PT ;  /* 0x000000070c037c12 */ /* 0x002fc8000f8e3cff */
[----:B------:R-:W-:-:S04]  /*2fa0*/  SHF.L.U32 R0, R3, 0x1f, RZ ;  /* 0x0000001f03007819 */ /* 0x000fc800000006ff */
[----:B------:R-:W1:Y:S02]  /*2fb0*/  SYNCS.PHASECHK.TRANS64 P0, [UR4+0xc0], R0 ;  /* 0x0000c000ff0075a7 */ /* 0x000e640008001004 */
[----:B-1----:R-:W-:Y:S05]  /*2fc0*/  @P0 EXIT ;  /* 0x000000000000094d */ /* 0x002fea0003800000 */
[----:B------:R-:W-:Y:S02]  /*2fd0*/  SHF.L.U32 R3, R3, 0x1f, RZ ;  /* 0x0000001f03037819 */ /* 0x000fe400000006ff */
[----:B------:R-:W-:-:S07]  /*2fe0*/  MOV R0, UR4 ;  /* 0x0000000400007c02 */ /* 0x000fce0008000f00 */
.L_x_56:
[----:B-1----:R1:W2:Y:S02]  /*2ff0*/  SYNCS.PHASECHK.TRANS64.TRYWAIT P0, [R0+URZ+0xc0], R3 ;  /* 0x0000c003000075a7 */ /* 0x0022a400080011ff */
[----:B--2---:R-:W-:Y:S05]  /*3000*/  @!P0 NANOSLEEP.SYNCS 0x989680 ;  /* 0x009896800000895d */ /* 0x004fea0003900000 */
[----:B------:R-:W2:Y:S02]  /*3010*/  @!P0 SYNCS.PHASECHK.TRANS64 P0, [R0+URZ+0xc0], R3 ;  /* 0x0000c003000085a7 */ /* 0x000ea400080010ff */
[----:B--2---:R-:W-:Y:S05]  /*3020*/  @P0 EXIT ;  /* 0x000000000000094d */ /* 0x004fea0003800000 */
[----:B------:R-:W-:Y:S05]  /*3030*/  BRA `(.L_x_56) ;  /* 0xfffffffc00ec7947 */ /* 0x000fea000383ffff */
.L_x_49:
[----:B------:R-:W-:Y:S05]  /*3040*/  BRA.U UP3, `(.L_x_57) ;  /* 0x0000001103d47547 */ /* 0x000fea000b800000 */
[----:B------:R-:W-:Y:S01]  /*3050*/  UMOV UR4, 0x40 ;  /* 0x0000004000047882 */ /* 0x000fe20000000000 */
[----:B------:R-:W-:Y:S01]  /*3060*/  NOP ;  /* 0x0000000000007918 */ /* 0x000fe20000000000 */
[----:B------:R-:W-:Y:S01]  /*3070*/  ULEA UR4, UR37, UR4, 0x18 ;  /* 0x0000000425047291 */ /* 0x000fe2000f8ec0ff */
[----:B------:R-:W-:Y:S02]  /*3080*/  UMOV UR5, 0x400 ;  /* 0x0000040000057882 */ /* 0x000fe40000000000 */
[----:B------:R-:W-:-:S06]  /*3090*/  ULEA UR37, UR37, UR5, 0x18 ;  /* 0x0000000525257291 */ /* 0x000fcc000f8ec0ff */
[----:B------:R-:W1:Y:S02]  /*30a0*/  LDS.U8 R2, [UR4+0x1c] ;  /* 0x00001c04ff027984 */ /* 0x000e640008000000 */
[----:B-1----:R-:W-:-:S13]  /*30b0*/  ISETP.NE.AND P0, PT, R2, RZ, PT ;  /* 0x000000ff0200720c */ /* 0x002fda0003f05270 */
[----:B------:R-:W-:Y:S05]  /*30c0*/  @P0 BRA `(.L_x_58) ;  /* 0x0000000400080947 */ /* 0x000fea0003800000 */
[----:B------:R-:W-:Y:S02]  /*30d0*/  UISETP.NE.U32.AND UP0, UPT, UR9, 0x1, UPT ;  /* 0x000000010900788c */ /* 0x000fe4000bf05070 */
[----:B------:R-:W-:-:S07]  /*30e0*/  UIADD3 UR6, UPT, UPT, UR4, 0x8, URZ ;  /* 0x0000000804067890 */ /* 0x000fce000fffe0ff */
[----:B------:R-:W-:Y:S05]  /*30f0*/  BRA.U !UP0, `(.L_x_59) ;  /* 0x00000001089c7547 */ /* 0x000fea000b800000 */
[----:B------:R-:W-:Y:S01]  /*3100*/  ELECT P0, URZ, PT ;  /* 0x0000000000ff782f */ /* 0x000fe20003800000 */
[----:B------:R-:W-:-:S12]  /*3110*/  BSSY B0, `(.L_x_59) ;  /* 0x0000025000007945 */ /* 0x000fd80003800000 */
[----:B------:R-:W-:Y:S05]  /*3120*/  @!P0 BRA `(.L_x_60) ;  /* 0x00000000008c8947 */ /* 0x000fea0003800000 */
[----:B------:R-:W-:-:S05]  /*3130*/  UMOV UR5, 0x10 ;  /* 0x0000001000057882 */ /* 0x000fca0000000000 */
[----:B------:R-:W-:Y:S04]  /*3140*/  DEPBAR.LE SB1, 0x36 ;  /* 0x00009d800000791a */ /* 0x000fe80000000000 */
[----:B------:R-:W1:Y:S02]  /*3150*/  UTCATOMSWS.2CTA.FIND_AND_SET.ALIGN UP1, UR5, UR5 ;  /* 0x00000005000575e3 */ /* 0x000e640008220800 */
[----:B-1----:R-:W-:Y:S01]  /*3160*/  MOV R11, UR5 ;  /* 0x00000005000b7c02 */ /* 0x002fe20008000f00 */
[----:B------:R-:W-:Y:S06]  /*3170*/  BRA.U UP1, `(.L_x_61) ;  /* 0x0000000101187547 */ /* 0x000fec000b800000 */
.L_x_62:
[----:B------:R-:W-:Y:S05]  /*3180*/  NANOSLEEP 0x64 ;  /* 0x000000640000795d */ /* 0x000fea0003800000 */
[----:B------:R-:W-:-:S05]  /*3190*/  UMOV UR5, 0x10 ;  /* 0x0000001000057882 */ /* 0x000fca0000000000 */
[----:B------:R-:W-:Y:S04]  /*31a0*/  DEPBAR.LE SB1, 0x36 ;  /* 0x00009d800000791a */ /* 0x000fe80000000000 */
[----:B------:R-:W1:Y:S02]  /*31b0*/  UTCATOMSWS.2CTA.FIND_AND_SET.ALIGN UP1, UR5, UR5 ;  /* 0x00000005000575e3 */ /* 0x000e640008220800 */
[----:B-1----:R-:W-:Y:S01]  /*31c0*/  MOV R11, UR5 ;  /* 0x00000005000b7c02 */ /* 0x002fe20008000f00 */
[----:B------:R-:W-:Y:S05]  /*31d0*/  BRA.U !UP1, `(.L_x_62) ;  /* 0xfffffffd09e87547 */ /* 0x000fea000b83ffff */
.L_x_61:
[----:B------:R-:W1:Y:S01]  /*31e0*/  LDS R5, [UR4+0x10] ;  /* 0x00001004ff057984 */ /* 0x000e620008000800 */
[----:B------:R-:W-:Y:S01]  /*31f0*/  IMAD.U32 R3, RZ, RZ, UR37 ;  /* 0x00000025ff037e24 */ /* 0x000fe2000f8e00ff */
[----:B------:R-:W-:-:S03]  /*3200*/  MOV R2, UR8 ;  /* 0x0000000800027c02 */ /* 0x000fc60008000f00 */
[----:B------:R-:W-:Y:S01]  /*3210*/  VIADD R3, R3, 0x160 ;  /* 0x0000016003037836 */ /* 0x000fe20000000000 */
[----:B-1----:R-:W-:-:S04]  /*3220*/  SHF.L.U32 R5, R5, 0x1f, RZ ;  /* 0x0000001f05057819 */ /* 0x002fc800000006ff */
[----:B------:R-:W1:Y:S02]  /*3230*/  SYNCS.PHASECHK.TRANS64.TRYWAIT P0, [UR4+0x8], R5 ;  /* 0x00000805ff0075a7 */ /* 0x000e640008001104 */
[----:B-1----:R-:W-:Y:S05]  /*3240*/  @P0 BRA `(.L_x_63) ;  /* 0x0000000000080947 */ /* 0x002fea0003800000 */
[----:B------:R-:W1:Y:S02]  /*3250*/  SYNCS.PHASECHK.TRANS64.TRYWAIT P0, [UR4+0x8], R5 ;  /* 0x00000805ff0075a7 */ /* 0x000e640008001104 */
[----:B-1----:R-:W-:Y:S05]  /*3260*/  @!P0 BRA `(.L_x_64) ;  /* 0x0000005c002c8947 */ /* 0x002fea0003800000 */
.L_x_63:
[----:B-1----:R-:W-:Y:S01]  /*3270*/  HFMA2 R4, -RZ, RZ, 0, 5.9604644775390625e-08 ;  /* 0x00000001ff047431 */ /* 0x002fe200000001ff */
[----:B------:R-:W-:Y:S01]  /*3280*/  UPRMT UR5, UR8, 0x654, UR6 ;  /* 0x0000065408057896 */ /* 0x000fe20008000006 */
[----:B------:R-:W-:Y:S01]  /*3290*/  IMAD.MOV.U32 R6, RZ, RZ, 0xffff ;  /* 0x0000ffffff067424 */ /* 0x000fe200078e00ff */
[----:B------:R-:W-:Y:S01]  /*32a0*/  PRMT R2, R2, 0x654, R3 ;  /* 0x0000065402027816 */ /* 0x000fe20000000003 */
[----:B------:R-:W-:Y:S02]  /*32b0*/  IMAD.MOV.U32 R5, RZ, RZ, 0x4 ;  /* 0x00000004ff057424 */ /* 0x000fe400078e00ff */
[----:B------:R-:W-:Y:S01]  /*32c0*/  IMAD.SHL.U32 R9, R11, 0x20, RZ ;  /* 0x000000200b097824 */ /* 0x000fe200078e00ff */
[----:B------:R-:W-:Y:S02]  /*32d0*/  MOV R3, UR5 ;  /* 0x0000000500037c02 */ /* 0x000fe40008000f00 */
[-C--:B------:R-:W-:Y:S01]  /*32e0*/  SHF.L.U32 R7, R6, R11.reuse, RZ ;  /* 0x0000000b06077219 */ /* 0x080fe200000006ff */
[----:B------:R1:W-:Y:S01]  /*32f0*/  SYNCS.ARRIVE.TRANS64.RED RZ, [UR5], R5 ;  /* 0x00000005ffff79a7 */ /* 0x0003e20008000405 */
[----:B------:R-:W-:Y:S01]  /*3300*/  SHF.L.U32 R6, R4, R11, RZ ;  /* 0x0000000b04067219 */ /* 0x000fe200000006ff */
[----:B------:R1:W-:Y:S04]  /*3310*/  STS [UR37+0x160], R9 ;  /* 0x00016009ff007988 */ /* 0x0003e80008000825 */
[----:B------:R1:W-:Y:S04]  /*3320*/  STAS [R2.64], R11 ;  /* 0x0000000b02007dbd */ /* 0x0003e8000c0008ff */
[----:B------:R1:W-:Y:S04]  /*3330*/  ATOMS.OR RZ, [UR4+0x14], R7 ;  /* 0x00001407ffff798c */ /* 0x0003e8000b000004 */
[----:B------:R1:W-:Y:S04]  /*3340*/  ATOMS.OR RZ, [UR4+0x18], R6 ;  /* 0x00001806ffff798c */ /* 0x0003e8000b000004 */
[----:B------:R1:W-:Y:S02]  /*3350*/  ATOMS.XOR RZ, [UR4+0x10], R4 ;  /* 0x00001004ffff798c */ /* 0x0003e4000b800004 */
.L_x_60:
[----:B------:R-:W-:Y:S05]  /*3360*/  BSYNC B0 ;  /* 0x0000000000007941 */ /* 0x000fea0003800000 */
.L_x_59:
[----:B------:R-:W-:Y:S05]  /*3370*/  BRA.U UP0, `(.L_x_65) ;  /* 0x00000001006c7547 */ /* 0x000fea000b800000 */
[----:B------:R-:W-:-:S03]  /*3380*/  UMOV UR5, 0xffffffff ;  /* 0xffffffff00057882 */ /* 0x000fc60000000000 */
[----:B------:R-:W-:Y:S05]  /*3390*/  BRA.DIV UR5, `(.L_x_66) ;  /* 0x0000005a05f87947 */ /* 0x000fea000b800000 */
[----:B------:R-:W-:-:S13]  /*33a0*/  ELECT P6, URZ, PT ;  /* 0x0000000000ff782f */ /* 0x000fda00038c0000 */
.L_x_172:
[----:B------:R-:W-:Y:S05]  /*33b0*/  @!P6 BRA `(.L_x_65) ;  /* 0x00000000005ce947 */ /* 0x000fea0003800000 */
[----:B-1----:R-:W1:Y:S02]  /*33c0*/  LDS R3, [UR4+0x10] ;  /* 0x00001004ff037984 */ /* 0x002e640008000800 */
[----:B-1----:R-:W-:-:S04]  /*33d0*/  SHF.L.U32 R3, R3, 0x1f, RZ ;  /* 0x0000001f03037819 */ /* 0x002fc800000006ff */
[----:B------:R-:W1:Y:S02]  /*33e0*/  SYNCS.PHASECHK.TRANS64.TRYWAIT P0, [UR4+0x8], R3 ;  /* 0x00000803ff0075a7 */ /* 0x000e640008001104 */
[----:B-1----:R-:W-:Y:S05]  /*33f0*/  @P0 BRA `(.L_x_67) ;  /* 0x0000000000080947 */ /* 0x002fea0003800000 */
[----:B------:R-:W1:Y:S02]  /*3400*/  SYNCS.PHASECHK.TRANS64.TRYWAIT P0, [UR4+0x8], R3 ;  /* 0x00000803ff0075a7 */ /* 0x000e640008001104 */
[----:B-1----:R-:W-:Y:S05]  /*3410*/  @!P0 BRA `(.L_x_68) ;  /* 0x0000005800f88947 */ /* 0x002fea0003800000 */
.L_x_67:
[----:B------:R-:W2:Y:S01]  /*3420*/  LDS R5, [UR37+0x160] ;  /* 0x00016025ff057984 */ /* 0x000ea20008000800 */
[----:B-1----:R-:W-:Y:S02]  /*3430*/  HFMA2 R2, -RZ, RZ, 0, 5.9604644775390625e-08 ;  /* 0x00000001ff027431 */ /* 0x002fe400000001ff */
[----:B------:R-:W-:Y:S01]  /*3440*/  IMAD.MOV.U32 R3, RZ, RZ, 0xffff ;  /* 0x0000ffffff037424 */ /* 0x000fe200078e00ff */
[----:B------:R-:W-:Y:S01]  /*3450*/  UPRMT UR5, UR8, 0x654, UR6 ;  /* 0x0000065408057896 */ /* 0x000fe20008000006 */
[----:B--2---:R-:W-:-:S03]  /*3460*/  IMAD.SHL.U32 R4, R5, 0x20, RZ ;  /* 0x0000002005047824 */ /* 0x004fc600078e00ff */
[-C--:B------:R-:W-:Y:S02]  /*3470*/  SHF.L.U32 R3, R3, R5.reuse, RZ ;  /* 0x0000000503037219 */ /* 0x080fe400000006ff */
[----:B------:R-:W-:Y:S01]  /*3480*/  SHF.L.U32 R5, R2, R5, RZ ;  /* 0x0000000502057219 */ /* 0x000fe200000006ff */
[----:B------:R2:W-:Y:S04]  /*3490*/  STS [UR37+0x160], R4 ;  /* 0x00016004ff007988 */ /* 0x0005e80008000825 */
[----:B------:R2:W-:Y:S04]  /*34a0*/  ATOMS.OR RZ, [UR4+0x14], R3 ;  /* 0x00001403ffff798c */ /* 0x0005e8000b000004 */
[----:B------:R2:W-:Y:S01]  /*34b0*/  ATOMS.OR RZ, [UR4+0x18], R5 ;  /* 0x00001805ffff798c */ /* 0x0005e2000b000004 */
[----:B------:R-:W-:Y:S03]  /*34c0*/  SYNCS.ARRIVE.TRANS64.RED.A1T0 RZ, [UR5], RZ ;  /* 0x000000ffffff79a7 */ /* 0x000fe60008100405 */
[----:B------:R2:W-:Y:S01]  /*34d0*/  ATOMS.XOR RZ, [UR4+0x10], R2 ;  /* 0x00001002ffff798c */ /* 0x0005e2000b800004 */
[----:B------:R-:W-:Y:S05]  /*34e0*/  BRA `(.L_x_65) ;  /* 0x0000000000107947 */ /* 0x000fea0003800000 */
.L_x_58:
[----:B------:R-:W-:-:S05]  /*34f0*/  MOV R2, 0xffffffff ;  /* 0xffffffff00027802 */ /* 0x000fca0000000f00 */
[----:B------:R1:W-:Y:S02]  /*3500*/  STS [UR37+0x160], R2 ;  /* 0x00016002ff007988 */ /* 0x0003e40008000825 */
[----:B-1----:R-:W-:Y:S02]  /*3510*/  MOV R2, 0x3530 ;  /* 0x0000353000027802 */ /* 0x002fe40000000f00 */
[----:B-----5:R-:W-:Y:S05]  /*3520*/  CALL.REL.NOINC `($__internal_1_$__cuda_sm10x_tcgen05_guardrail_trap_phase_invalid_during_alloc) ;  /* 0x0000006000cc7944 */ /* 0x020fea0003c00000 */
.L_x_65:
[----:B------:R-:W-:Y:S05]  /*3530*/  WARPSYNC.ALL ;  /* 0x0000000000007948 */ /* 0x000fea0003800000 */
[----:B------:R-:W3:Y:S01]  /*3540*/  S2UR UR5, SR_CgaCtaId ;  /* 0x00000000000579c3 */ /* 0x000ee20000008800 */
[----:B------:R-:W-:Y:S01]  /*3550*/  UMOV UR4, 0x400 ;  /* 0x0000040000047882 */ /* 0x000fe20000000000 */
[----:B------:R-:W-:-:S06]  /*3560*/  NOP ;  /* 0x0000000000007918 */ /* 0x000fcc0000000000 */
[----:B------:R-:W-:Y:S06]  /*3570*/  BAR.ARV 0x6, 0xa0 ;  /* 0x0182800000007b1d */ /* 0x000fec0000002000 */
[----:B------:R-:W4:Y:S01]  /*3580*/  LDCU UR6, c[0x0][0x38c] ;  /* 0x00007180ff0677ac */ /* 0x000f220008000800 */
[----:B------:R-:W-:Y:S01]  /*3590*/  LOP3.LUT R0, R0, 0xffff, RZ, 0xc0, !PT ;  /* 0x0000ffff00007812 */ /* 0x000fe200078ec0ff */
[----:B-1----:R-:W-:Y:S01]  /*35a0*/  IMAD.MOV.U32 R9, RZ, RZ, 0x1 ;  /* 0x00000001ff097424 */ /* 0x002fe200078e00ff */
[----:B------:R-:W-:Y:S01]  /*35b0*/  LOP3.LUT R8, R8, 0xffff, RZ, 0xc0, !PT ;  /* 0x0000ffff08087812 */ /* 0x000fe200078ec0ff */
[----:B------:R-:W-:Y:S01]  /*35c0*/  UMOV UR18, URZ ;  /* 0x000000ff00127c82 */ /* 0x000fe20008000000 */
[----:B------:R-:W-:Y:S01]  /*35d0*/  R2UR UR11, R0 ;  /* 0x00000000000b72ca */ /* 0x000fe200000e0000 */
[----:B------:R-:W-:Y:S01]  /*35e0*/  UMOV UR17, URZ ;  /* 0x000000ff00117c82 */ /* 0x000fe20008000000 */
[----:B------:R-:W-:Y:S01]  /*35f0*/  R2UR UR12, R8 ;  /* 0x00000000080c72ca */ /* 0x000fe200000e0000 */
[----:B------:R-:W-:Y:S01]  /*3600*/  IMAD.MOV.U32 R8, RZ, RZ, RZ ;  /* 0x000000ffff087224 */ /* 0x000fe200078e00ff */
[----:B------:R-:W-:Y:S01]  /*3610*/  UMOV UR16, URZ ;  /* 0x000000ff00107c82 */ /* 0x000fe20008000000 */
[----:B---3--:R-:W-:-:S02]  /*3620*/  ULEA UR5, UR5, UR4, 0x18 ;  /* 0x0000000405057291 */ /* 0x008fc4000f8ec0ff */
[----:B------:R-:W-:Y:S02]  /*3630*/  UISETP.NE.AND UP2, UPT, UR9, URZ, UPT ;  /* 0x000000ff0900728c */ /* 0x000fe4000bf45270 */
[----:B------:R-:W-:Y:S02]  /*3640*/  UIADD3 UR13, UPT, UPT, UR5, 0x10300, URZ ;  /* 0x00010300050d7890 */ /* 0x000fe4000fffe0ff */
[----:B------:R-:W-:Y:S02]  /*3650*/  UIADD3 UR20, UPT, UPT, UR5, 0x4300, URZ ;  /* 0x0000430005147890 */ /* 0x000fe4000fffe0ff */
[----:B----4-:R-:W-:Y:S01]  /*3660*/  UIADD3 UR6, UPT, UPT, UR6, 0x3f, URZ ;  /* 0x0000003f06067890 */ /* 0x010fe2000fffe0ff */
[----:B--2---:R-:W1:Y:S01]  /*3670*/  LDS R2, [UR5+0x160] ;  /* 0x00016005ff027984 */ /* 0x004e620008000800 */
[----:B------:R-:W-:Y:S02]  /*3680*/  USHF.R.U32.HI UR13, URZ, 0x4, UR13 ;  /* 0x00000004ff0d7899 */ /* 0x000fe4000801160d */
[----:B------:R-:W-:-:S02]  /*3690*/  USHF.R.S32.HI UR4, URZ, 0x1f, UR6 ;  /* 0x0000001fff047899 */ /* 0x000fc40008011406 */
[----:B------:R-:W-:Y:S02]  /*36a0*/  USHF.R.U32.HI UR20, URZ, 0x4, UR20 ;  /* 0x00000004ff147899 */ /* 0x000fe40008011614 */
[----:B------:R-:W-:Y:S02]  /*36b0*/  ULEA.HI UR4, UR4, UR6, URZ, 0x6 ;  /* 0x0000000604047291 */ /* 0x000fe4000f8f30ff */
[----:B------:R-:W-:Y:S02]  /*36c0*/  ULOP3.LUT UR13, UR13, 0x3fff, URZ, 0xc0, !UPT ;  /* 0x00003fff0d0d7892 */ /* 0x000fe4000f8ec0ff */
[----:B------:R-:W-:Y:S01]  /*36d0*/  USHF.R.S32.HI UR4, URZ, 0x6, UR4 ;  /* 0x00000006ff047899 */ /* 0x000fe20008011404 */
[----:B------:R-:W-:Y:S01]  /*36e0*/  UMOV UR28, 0x0 ;  /* 0x00000000001c7882 */ /* 0x000fe20000000000 */
[----:B------:R-:W-:Y:S02]  /*36f0*/  UMOV UR29, 0x8208010 ;  /* 0x08208010001d7882 */ /* 0x000fe40000000000 */
[----:B------:R-:W-:-:S02]  /*3700*/  UISETP.LT.AND UP0, UPT, UR4, 0x1, UPT ;  /* 0x000000010400788c */ /* 0x000fc4000bf01270 */
[----:B------:R-:W-:Y:S02]  /*3710*/  ULOP3.LUT UR20, UR20, 0x3fff, URZ, 0xc0, !UPT ;  /* 0x00003fff14147892 */ /* 0x000fe4000f8ec0ff */
[----:B------:R-:W-:Y:S02]  /*3720*/  ULOP3.LUT UR13, UR13, 0x10000, URZ, 0xfc, !UPT ;  /* 0x000100000d0d7892 */ /* 0x000fe4000f8efcff */
[----:B------:R-:W-:Y:S01]  /*3730*/  USEL UR19, UR4, 0x1, !UP0 ;  /* 0x0000000104137887 */ /* 0x000fe2000c000000 */
[----:B------:R-:W-:Y:S01]  /*3740*/  UMOV UR26, 0x0 ;  /* 0x00000000001a7882 */ /* 0x000fe20000000000 */
[----:B------:R-:W-:Y:S01]  /*3750*/  UMOV UR27, 0x8208010 ;  /* 0x08208010001b7882 */ /* 0x000fe20000000000 */
[----:B------:R-:W-:Y:S01]  /*3760*/  UMOV UR24, 0x0 ;  /* 0x0000000000187882 */ /* 0x000fe20000000000 */
[----:B------:R-:W-:Y:S01]  /*3770*/  UMOV UR25, 0x8208010 ;  /* 0x0820801000197882 */ /* 0x000fe20000000000 */
[----:B------:R-:W-:Y:S01]  /*3780*/  UMOV UR22, 0x0 ;  /* 0x0000000000167882 */ /* 0x000fe20000000000 */
[----:B------:R-:W-:Y:S01]  /*3790*/  UMOV UR23, 0x8208010 ;  /* 0x0820801000177882 */ /* 0x000fe20000000000 */
[----:B-1----:R-:W-:-:S02]  /*37a0*/  R2UR UR21, R2 ;  /* 0x00000000021572ca */ /* 0x002fc400000e0000 */
[----:B------:R-:W-:-:S13]  /*37b0*/  CS2R R2, SRZ ;  /* 0x0000000000027805 */ /* 0x000fda000001ff00 */
.L_x_76:
[C---:B------:R-:W-:Y:S02]  /*37c0*/  LEA R0, R8.reuse, UR5, 0x3 ;  /* 0x0000000508007c11 */ /* 0x040fe4000f8e18ff */
[----:B------:R-:W-:Y:S02]  /*37d0*/  SHF.L.U32 R5, R3, 0x1f, RZ ;  /* 0x0000001f03057819 */ /* 0x000fe400000006ff */
[----:B------:R-:W-:Y:S02]  /*37e0*/  LEA R4, R8, UR5, 0x4 ;  /* 0x0000000508047c11 */ /* 0x000fe4000f8e20ff */
[----:B------:R-:W1:Y:S02]  /*37f0*/  SYNCS.PHASECHK.TRANS64.TRYWAIT P0, [R0+URZ+0xb0], R5 ;  /* 0x0000b005000075a7 */ /* 0x000e6400080011ff */
[----:B-1-34-:R-:W-:Y:S05]  /*3800*/  @!P0 BRA `(.L_x_69) ;  /* 0x0000005800148947 */ /* 0x01afea0003800000 */
.L_x_173:
[----:B-1----:R-:W1:Y:S01]  /*3810*/  LDS.128 R4, [R4+0x140] ;  /* 0x0001400004047984 */ /* 0x002e620000000c00 */
[----:B------:R-:W-:Y:S02]  /*3820*/  VIADD R0, R0, 0xc0 ;  /* 0x000000c000007836 */ /* 0x000fe40000000000 */
[----:B------:R-:W-:Y:S01]  /*3830*/  VIADD R8, R8, 0x1 ;  /* 0x0000000108087836 */ /* 0x000fe20000000000 */
[----:B------:R-:W-:Y:S01]  /*3840*/  @!PT LDS RZ, [RZ] ;  /* 0x00000000fffff984 */ /* 0x000fe20000000800 */
[----:B------:R-:W-:Y:S01]  /*3850*/  @!PT LDS RZ, [RZ] ;  /* 0x00000000fffff984 */ /* 0x000fe20000000800 */
[----:B------:R-:W-:Y:S01]  /*3860*/  @!PT LDS RZ, [RZ] ;  /* 0x00000000fffff984 */ /* 0x000fe20000000800 */
[----:B------:R-:W-:Y:S01]  /*3870*/  @!PT LDS RZ, [RZ] ;  /* 0x00000000fffff984 */ /* 0x000fe20000000800 */
[----:B------:R2:W-:Y:S06]  /*3880*/  MEMBAR.ALL.CTA ;  /* 0x0000000000007992 */ /* 0x0005ec0000008000 */
[----:B--2---:R-:W2:Y:S01]  /*3890*/  FENCE.VIEW.ASYNC.S ;  /* 0x00000000000073c6 */ /* 0x004ea20000000000 */
[----:B------:R-:W-:-:S04]  /*38a0*/  PRMT R0, RZ, 0x654, R0 ;  /* 0x00000654ff007816 */ /* 0x000fc80000000000 */
[----:B--2---:R2:W-:Y:S01]  /*38b0*/  SYNCS.ARRIVE.TRANS64.RED.A1T0 RZ, [R0+URZ], RZ ;  /* 0x000000ff00ff79a7 */ /* 0x0045e200081004ff */
[----:B-1----:R-:W-:Y:S01]  /*38c0*/  LOP3.LUT P1, RZ, R6, 0x1, RZ, 0xc0, !PT ;  /* 0x0000000106ff7812 */ /* 0x002fe2000782c0ff */
[----:B--2---:R-:W-:-:S12]  /*38d0*/  BRA.U UP2, `(.L_x_70) ;  /* 0x0000000502087547 */ /* 0x004fd8000b800000 */
[----:B------:R-:W1:Y:S01]  /*38e0*/  LDCU UR6, c[0x0][0x38c] ;  /* 0x00007180ff0677ac */ /* 0x000e620008000800 */
[----:B------:R-:W-:Y:S02]  /*38f0*/  PLOP3.LUT P2, PT, PT, PT, PT, 0x80, 0x8 ;  /* 0x000000000008781c */ /* 0x000fe40003f4f070 */
[----:B------:R-:W-:Y:S01]  /*3900*/  SHF.L.U32 R5, R9, 0x1f, RZ ;  /* 0x0000001f09057819 */ /* 0x000fe200000006ff */
[----:B------:R-:W-:Y:S02]  /*3910*/  ULEA UR7, UR18, UR5, 0x3 ;  /* 0x0000000512077291 */ /* 0x000fe4000f8e18ff */
[----:B------:R-:W-:Y:S02]  /*3920*/  ULEA UR10, UR18, UR21, 0x6 ;  /* 0x00000015120a7291 */ /* 0x000fe4000f8e30ff */
[----:B-1----:R-:W-:-:S06]  /*3930*/  UISETP.GE.AND UP0, UPT, UR6, 0x1, UPT ;  /* 0x000000010600788c */ /* 0x002fcc000bf06270 */
[----:B------:R-:W-:-:S05]  /*3940*/  PLOP3.LUT P0, PT, PT, PT, UP0, 0x80, 0x8 ;  /* 0x000000000008781c */ /* 0x000fca0003f0f008 */
[----:B------:R-:W-:-:S08]  /*3950*/  @UP0 ULEA UR6, UR17, UR5, 0x3 ;  /* 0x0000000511060291 */ /* 0x000fd0000f8e18ff */
[----:B------:R-:W-:-:S04]  /*3960*/  @P0 SHF.L.U32 R0, R2, 0x1f, RZ ;  /* 0x0000001f02000819 */ /* 0x000fc800000006ff */
[----:B------:R1:W2:Y:S01]  /*3970*/  @P0 SYNCS.PHASECHK.TRANS64.TRYWAIT P2, [UR6], R0 ;  /* 0x00000000ff0005a7 */ /* 0x0002a20008041106 */
[----:B------:R-:W3:Y:S02]  /*3980*/  SYNCS.PHASECHK.TRANS64.TRYWAIT P0, [UR7+0xf0], R5 ;  /* 0x0000f005ff0075a7 */ /* 0x000ee40008001107 */
[----:B-123--:R-:W-:Y:S05]  /*3990*/  @!P0 BRA `(.L_x_71) ;  /* 0x0000005400c48947 */ /* 0x00efea0003800000 */
.L_x_175:
[----:B------:R-:W-:Y:S01]  /*39a0*/  UMOV UR15, UR16 ;  /* 0x00000010000f7c82 */ /* 0x000fe20008000000 */
[----:B------:R-:W-:Y:S05]  /*39b0*/  BRA.U !UP0, `(.L_x_72) ;  /* 0x0000000108c07547 */ /* 0x000fea000b800000 */
[----:B------:R-:W-:Y:S02]  /*39c0*/  UIADD3 UR15, UPT, UPT, UR19, UR16, URZ ;  /* 0x00000010130f7290 */ /* 0x000fe4000fffe0ff */
[----:B------:R-:W-:Y:S01]  /*39d0*/  UPLOP3.LUT UP3, UPT, UPT, UPT, UPT, 0x40, 0x4 ;  /* 0x000000000004789c */ /* 0x000fe20003f6e870 */
[----:B------:R-:W-:Y:S01]  /*39e0*/  UMOV UR14, UR4 ;  /* 0x00000004000e7c82 */ /* 0x000fe20008000000 */
[----:B------:R-:W-:-:S09]  /*39f0*/  UMOV UR46, UR17 ;  /* 0x00000011002e7c82 */ /* 0x000fd20008000000 */
.L_x_75:
[----:B--2---:R-:W-:Y:S01]  /*3a00*/  ULEA UR6, UR46, UR5, 0x3 ;  /* 0x000000052e067291 */ /* 0x004fe2000f8e18ff */
[----:B---3--:R-:W-:Y:S11]  /*3a10*/  @P2 BRA `(.L_x_73) ;  /* 0x00000000000c2947 */ /* 0x008ff60003800000 */
[----:B-1----:R-:W-:Y:S04]  /*3a20*/  SHF.L.U32 R5, R2, 0x1f, RZ ;  /* 0x0000001f02057819 */ /* 0x002fe800000006ff */
[----:B------:R-:W1:Y:S02]  /*3a30*/  SYNCS.PHASECHK.TRANS64.TRYWAIT P0, [UR6], R5 ;  /* 0x00000005ff0075a7 */ /* 0x000e640008001106 */
[----:B-1----:R-:W-:Y:S05]  /*3a40*/  @!P0 BRA `(.L_x_74) ;  /* 0x0000005400b08947 */ /* 0x002fea0003800000 */
.L_x_73:
[----:B------:R-:W-:Y:S01]  /*3a50*/  UISETP.NE.AND UP0, UPT, UR14, 0x1, UPT ;  /* 0x000000010e00788c */ /* 0x000fe2000bf05270 */
[----:B------:R-:W-:Y:S01]  /*3a60*/  PLOP3.LUT P2, PT, PT, PT, PT, 0x80, 0x8 ;  /* 0x000000000008781c */ /* 0x000fe20003f4f070 */
[----:B------:R-:W-:Y:S02]  /*3a70*/  UIADD3 UR17, UPT, UPT, UR46, 0x1, URZ ;  /* 0x000000012e117890 */ /* 0x000fe4000fffe0ff */
[----:B------:R-:W-:Y:S02]  /*3a80*/  ULEA UR32, UR46, UR20, 0x9 ;  /* 0x000000142e207291 */ /* 0x000fe4000f8e48ff */
[----:B------:R-:W-:Y:S01]  /*3a90*/  UISETP.NE.AND UP1, UPT, UR17, 0x6, UPT ;  /* 0x000000061100788c */ /* 0x000fe2000bf25270 */
[----:B------:R-:W-:Y:S01]  /*3aa0*/  PLOP3.LUT P0, PT, PT, PT, UP0, 0x80, 0x8 ;  /* 0x000000000008781c */ /* 0x000fe20003f0f008 */
[----:B------:R-:W-:Y:S02]  /*3ab0*/  UIADD3 UR44, UPT, UPT, UR32, 0x80, URZ ;  /* 0x00000080202c7890 */ /* 0x000fe4000fffe0ff */
[----:B------:R-:W-:Y:S02]  /*3ac0*/  USEL UR31, URZ, 0x1, UP1 ;  /* 0x00000001ff1f7887 */ /* 0x000fe40008800000 */
[----:B------:R-:W-:Y:S02]  /*3ad0*/  USEL UR17, UR17, URZ, UP1 ;  /* 0x000000ff11117287 */ /* 0x000fe40008800000 */
[----:B------:R-:W-:Y:S02]  /*3ae0*/  UIADD3 UR40, UPT, UPT, UR32, 0x100, URZ ;  /* 0x0000010020287890 */ /* 0x000fe4000fffe0ff */
[----:B------:R-:W-:Y:S01]  /*3af0*/  @UP0 ULEA UR30, UR17, UR5, 0x3 ;  /* 0x00000005111e0291 */ /* 0x000fe2000f8e18ff */
[----:B------:R-:W-:Y:S01]  /*3b00*/  LOP3.LUT R2, R2, UR31, RZ, 0x3c, !PT ;  /* 0x0000001f02027c12 */ /* 0x000fe2000f8e3cff */
[----:B------:R-:W-:Y:S02]  /*3b10*/  UIADD3 UR36, UPT, UPT, UR32, 0x180, URZ ;  /* 0x0000018020247890 */ /* 0x000fe4000fffe0ff */
[----:B------:R-:W-:Y:S01]  /*3b20*/  UIADD3 UR6, UPT, UPT, UR6, 0x30, URZ ;  /* 0x0000003006067890 */ /* 0x000fe2000fffe0ff */
[----:B-1----:R-:W-:Y:S01]  /*3b30*/  @P0 SHF.L.U32 R0, R2, 0x1f, RZ ;  /* 0x0000001f02000819 */ /* 0x002fe200000006ff */
[----:B------:R-:W-:Y:S02]  /*3b40*/  UIADD3 UR16, UPT, UPT, UR16, 0x1, URZ ;  /* 0x0000000110107890 */ /* 0x000fe4000fffe0ff */
[----:B------:R-:W-:Y:S01]  /*3b50*/  UIADD3 UR14, UPT, UPT, UR14, -0x1, URZ ;  /* 0xffffffff0e0e7890 */ /* 0x000fe2000fffe0ff */
[----:B------:R2:W3:Y:S01]  /*3b60*/  @P0 SYNCS.PHASECHK.TRANS64.TRYWAIT P2, [UR30], R0 ;  /* 0x00000000ff0005a7 */ /* 0x0004e2000804111e */
[----:B------:R-:W-:Y:S02]  /*3b70*/  ULEA UR30, UR46, UR13, 0x9 ;  /* 0x0000000d2e1e7291 */ /* 0x000fe4000f8e48ff */
[----:B------:R-:W-:Y:S02]  /*3b80*/  UISETP.NE.AND UP0, UPT, UR16, UR15, UPT ;  /* 0x0000000f1000728c */ /* 0x000fe4000bf05270 */
[----:B------:R-:W-:Y:S02]  /*3b90*/  UIADD3 UR42, UPT, UPT, UR30, 0x2, URZ ;  /* 0x000000021e2a7890 */ /* 0x000fe4000fffe0ff */
[----:B------:R-:W-:Y:S02]  /*3ba0*/  UIADD3 UR38, UPT, UPT, UR30, 0x4, URZ ;  /* 0x000000041e267890 */ /* 0x000fe4000fffe0ff */
[----:B------:R-:W-:Y:S01]  /*3bb0*/  UIADD3 UR34, UPT, UPT, UR30, 0x6, URZ ;  /* 0x000000061e227890 */ /* 0x000fe2000fffe0ff */
[----:B------:R-:W-:Y:S01]  /*3bc0*/  UMOV UR33, 0x40004040 ;  /* 0x4000404000217882 */ /* 0x000fe20000000000 */
[----:B------:R-:W-:Y:S01]  /*3bd0*/  UMOV UR31, 0x40004040 ;  /* 0x40004040001f7882 */ /* 0x000fe20000000000 */
[----:B------:R-:W-:Y:S01]  /*3be0*/  UMOV UR45, 0x40004040 ;  /* 0x40004040002d7882 */ /* 0x000fe20000000000 */
[----:B------:R2:W-:Y:S01]  /*3bf0*/  UTCHMMA.2CTA gdesc[UR32], gdesc[UR30], tmem[UR10], tmem[UR28], idesc[UR29], UP3 ;  /* 0x00ff1c1e200075ea */ /* 0x0005e20009a0000a */
[----:B------:R-:W-:Y:S01]  /*3c00*/  UPLOP3.LUT UP3, UPT, UPT, UPT, UPT, 0x80, 0x8 ;  /* 0x000000000008789c */ /* 0x000fe20003f6f070 */
[----:B------:R-:W-:Y:S01]  /*3c10*/  UMOV UR43, 0x40004040 ;  /* 0x40004040002b7882 */ /* 0x000fe20000000000 */
[----:B------:R-:W-:Y:S01]  /*3c20*/  UMOV UR41, 0x40004040 ;  /* 0x4000404000297882 */ /* 0x000fe20000000000 */
[----:B------:R2:W-:Y:S01]  /*3c30*/  UTCHMMA.2CTA gdesc[UR44], gdesc[UR42], tmem[UR10], tmem[UR26], idesc[UR27], UPT ;  /* 0x00ff1a2a2c0075ea */ /* 0x0005e2000ba0000a */
[----:B------:R-:W-:Y:S01]  /*3c40*/  UMOV UR39, 0x40004040 ;  /* 0x4000404000277882 */ /* 0x000fe20000000000 */
[----:B------:R-:W-:Y:S01]  /*3c50*/  UMOV UR37, 0x40004040 ;  /* 0x4000404000257882 */ /* 0x000fe20000000000 */
[----:B------:R-:W-:Y:S01]  /*3c60*/  UMOV UR35, 0x40004040 ;  /* 0x4000404000237882 */ /* 0x000fe20000000000 */
[----:B------:R2:W-:Y:S01]  /*3c70*/  UTCHMMA.2CTA gdesc[UR40], gdesc[UR38], tmem[UR10], tmem[UR24], idesc[UR25], UPT ;  /* 0x00ff1826280075ea */ /* 0x0005e2000ba0000a */
[----:B------:R2:W-:Y:S01]  /*3c80*/  UTCHMMA.2CTA gdesc[UR36], gdesc[UR34], tmem[UR10], tmem[UR22], idesc[UR23], UPT ;  /* 0x00ff1622240075ea */ /* 0x0005e2000ba0000a */
[----:B------:R2:W-:Y:S01]  /*3c90*/  UTCBAR.2CTA.MULTICAST [UR6], URZ, UR12 ;  /* 0x000000ff060073e9 */ /* 0x0005e2000820080c */
[----:B------:R-:W-:Y:S01]  /*3ca0*/  UMOV UR46, UR17 ;  /* 0x00000011002e7c82 */ /* 0x000fe20008000000 */
[----:B------:R-:W-:Y:S05]  /*3cb0*/  BRA.U UP0, `(.L_x_75) ;  /* 0xfffffffd00507547 */ /* 0x000fea000b83ffff */
.L_x_72:
[----:B------:R-:W-:Y:S01]  /*3cc0*/  UIADD3 UR7, UPT, UPT, UR7, 0xd0, URZ ;  /* 0x000000d007077890 */ /* 0x000fe2000fffe0ff */
[----:B------:R-:W-:-:S08]  /*3cd0*/  UMOV UR16, UR15 ;  /* 0x0000000f00107c82 */ /* 0x000fd00008000000 */
[----:B------:R4:W-:Y:S01]  /*3ce0*/  UTCBAR.2CTA.MULTICAST [UR7], URZ, UR11 ;  /* 0x000000ff070073e9 */ /* 0x0009e2000820080b */
[----:B------:R-:W-:Y:S02]  /*3cf0*/  NOP ;  /* 0x0000000000007918 */ /* 0x000fe40000000000 */
.L_x_70:
[----:B------:R-:W-:Y:S01]  /*3d00*/  UIADD3 UR18, UPT, UPT, UR18, 0x1, URZ ;  /* 0x0000000112127890 */ /* 0x000fe2000fffe0ff */
[----:B------:R-:W-:-:S03]  /*3d10*/  ISETP.NE.AND P0, PT, R8, 0x2, PT ;  /* 0x000000020800780c */ /* 0x000fc60003f05270 */
[----:B------:R-:W-:Y:S01]  /*3d20*/  UISETP.NE.AND UP0, UPT, UR18, 0x4, UPT ;  /* 0x000000041200788c */ /* 0x000fe2000bf05270 */
[----:B-12---:R-:W-:Y:S02]  /*3d30*/  SEL R0, RZ, 0x1, P0 ;  /* 0x00000001ff007807 */ /* 0x006fe40000000000 */
[----:B------:R-:W-:Y:S01]  /*3d40*/  SEL R8, R8, RZ, P0 ;  /* 0x000000ff08087207 */ /* 0x000fe20000000000 */
[----:B------:R-:W-:Y:S01]  /*3d50*/  USEL UR6, URZ, 0x1, UP0 ;  /* 0x00000001ff067887 */ /* 0x000fe20008000000 */
[----:B------:R-:W-:Y:S01]  /*3d60*/  LOP3.LUT R3, R3, R0, RZ, 0x3c, !PT ;  /* 0x0000000003037212 */ /* 0x000fe200078e3cff */
[----:B------:R-:W-:-:S04]  /*3d70*/  USEL UR18, UR18, URZ, UP0 ;  /* 0x000000ff12127287 */ /* 0x000fc80008000000 */
[----:B------:R-:W-:Y:S01]  /*3d80*/  LOP3.LUT R9, R9, UR6, RZ, 0x3c, !PT ;  /* 0x0000000609097c12 */ /* 0x000fe2000f8e3cff */
[----:B------:R-:W-:Y:S07]  /*3d90*/  @P1 BRA `(.L_x_76) ;  /* 0xfffffff800881947 */ /* 0x000fee000383ffff */
[----:B------:R-:W1:Y:S01]  /*3da0*/  S2UR UR4, SR_CgaCtaId ;  /* 0x00000000000479c3 */ /* 0x000e620000008800 */
[----:B------:R-:W-:Y:S01]  /*3db0*/  ELECT P0, URZ, PT ;  /* 0x0000000000ff782f */ /* 0x000fe20003800000 */
[----:B------:R-:W-:Y:S01]  /*3dc0*/  HFMA2 R0, -RZ, RZ, 0, 5.9604644775390625e-08 ;  /* 0x00000001ff007431 */ /* 0x000fe200000001ff */
[----:B------:R-:W-:-:S05]  /*3dd0*/  UMOV UR6, 0x40 ;  /* 0x0000004000067882 */ /* 0x000fca0000000000 */
[----:B------:R-:W-:Y:S01]  /*3de0*/  UVIRTCOUNT.DEALLOC.SMPOOL 0x80 ;  /* 0x000000800000784c */ /* 0x000fe20000000000 */
[----:B------:R-:W-:Y:S02]  /*3df0*/  UISETP.NE.AND UP0, UPT, UR9, URZ, UPT ;  /* 0x000000ff0900728c */ /* 0x000fe4000bf05270 */
[----:B-1----:R-:W-:-:S09]  /*3e00*/  ULEA UR4, UR4, UR6, 0x18 ;  /* 0x0000000604047291 */ /* 0x002fd2000f8ec0ff */
[----:B------:R1:W-:Y:S01]  /*3e10*/  @P0 STS.U8 [UR4+0x1c], R0 ;  /* 0x00001c00ff000988 */ /* 0x0003e20008000004 */
[----:B------:R-:W-:Y:S05]  /*3e20*/  BRA.U UP0, `(.L_x_77) ;  /* 0x0000000100a07547 */ /* 0x000fea000b800000 */
[----:B------:R-:W-:Y:S01]  /*3e30*/  UIADD3 UR6, UPT, UPT, UR5, 0xf0, URZ ;  /* 0x000000f005067890 */ /* 0x000fe2000fffe0ff */
[----:B------:R-:W-:-:S03]  /*3e40*/  SHF.L.U32 R3, R9, 0x1f, RZ ;  /* 0x0000001f09037819 */ /* 0x000fc600000006ff */
[----:B----4-:R-:W-:-:S09]  /*3e50*/  ULEA UR7, UR18, UR6, 0x3 ;  /* 0x0000000612077291 */ /* 0x010fd2000f8e18ff */
[----:B------:R-:W2:Y:S02]  /*3e60*/  SYNCS.PHASECHK.TRANS64.TRYWAIT P0, [UR7], R3 ;  /* 0x00000003ff0075a7 */ /* 0x000ea40008001107 */
[----:B--2---:R-:W-:Y:S05]  /*3e70*/  @!P0 BRA `(.L_x_78) ;  /* 0x0000005000bc8947 */ /* 0x004fea0003800000 */
.L_x_178:
        /* <DEDUP_REMOVED lines=9> */
.L_x_180:
        /* <DEDUP_REMOVED lines=9> */
.L_x_182:
[----:B------:R-:W-:-:S04]  /*3fa0*/  UIADD3 UR9, UPT, UPT, UR9, 0x1, URZ ;  /* 0x0000000109097890 */ /* 0x000fc8000fffe0ff */
[----:B------:R-:W-:-:S04]  /*3fb0*/  UISETP.NE.AND UP1, UPT, UR9, 0x4, UPT ;  /* 0x000000040900788c */ /* 0x000fc8000bf25270 */
[----:B------:R-:W-:Y:S02]  /*3fc0*/  USEL UR7, URZ, 0x1, UP1 ;  /* 0x00000001ff077887 */ /* 0x000fe40008800000 */
[----:B------:R-:W-:-:S04]  /*3fd0*/  USEL UR9, UR9, URZ, UP1 ;  /* 0x000000ff09097287 */ /* 0x000fc80008800000 */
[----:B------:R-:W-:Y:S01]  /*3fe0*/  ULEA UR9, UR9, UR6, 0x3 ;  /* 0x0000000609097291 */ /* 0x000fe2000f8e18ff */
[----:B-1----:R-:W-:-:S04]  /*3ff0*/  LOP3.LUT R3, R2, UR7, RZ, 0x3c, !PT ;  /* 0x0000000702037c12 */ /* 0x002fc8000f8e3cff */
[----:B------:R-:W-:Y:S01]  /*4000*/  SHF.L.U32 R3, R3, 0x1f, RZ ;  /* 0x0000001f03037819 */ /* 0x000fe200000006ff */
[----:B------:R-:W-:-:S04]  /*4010*/  IMAD.U32 R0, RZ, RZ, UR9 ;  /* 0x00000009ff007e24 */ /* 0x000fc8000f8e00ff */
[----:B------:R1:W2:Y:S03]  /*4020*/  SYNCS.PHASECHK.TRANS64.TRYWAIT P0, [R0+URZ], R3 ;  /* 0x00000003000075a7 */ /* 0x0002a600080011ff */
[----:B--2---:R-:W-:Y:S05]  /*4030*/  @!P0 NANOSLEEP.SYNCS 0x989680 ;  /* 0x009896800000895d */ /* 0x004fea0003900000 */
[----:B------:R-:W2:Y:S02]  /*4040*/  @!P0 SYNCS.PHASECHK.TRANS64 P0, [R0+URZ], R3 ;  /* 0x00000003000085a7 */ /* 0x000ea400080010ff */
[----:B--2---:R-:W-:Y:S05]  /*4050*/  @P0 BRA `(.L_x_81) ;  /* 0x0000000000200947 */ /* 0x004fea0003800000 */
.L_x_82:
[----:B--2---:R2:W4:Y:S02]  /*4060*/  SYNCS.PHASECHK.TRANS64.TRYWAIT P0, [R0+URZ], R3 ;  /* 0x00000003000075a7 */ /* 0x00452400080011ff */
[----:B----4-:R-:W-:Y:S05]  /*4070*/  @!P0 NANOSLEEP.SYNCS 0x989680 ;  /* 0x009896800000895d */ /* 0x010fea0003900000 */
[----:B------:R-:W4:Y:S02]  /*4080*/  @!P0 SYNCS.PHASECHK.TRANS64 P0, [R0+URZ], R3 ;  /* 0x00000003000085a7 */ /* 0x000f2400080010ff */
[----:B----4-:R-:W-:Y:S05]  /*4090*/  @!P0 BRA `(.L_x_82) ;  /* 0xfffffffc00f08947 */ /* 0x010fea000383ffff */
[----:B------:R-:W-:Y:S05]  /*40a0*/  BRA `(.L_x_81) ;  /* 0x00000000000c7947 */ /* 0x000fea0003800000 */
.L_x_77:
[----:B------:R-:W-:-:S04]  /*40b0*/  UIADD3 UR6, UPT, UPT, UR5, 0x130, URZ ;  /* 0x0000013005067890 */ /* 0x000fc8000fffe0ff */
[----:B------:R-:W-:-:S09]  /*40c0*/  UPRMT UR6, UR8, 0x654, UR6 ;  /* 0x0000065408067896 */ /* 0x000fd20008000006 */
[----:B------:R-:W-:Y:S03]  /*40d0*/  SYNCS.ARRIVE.TRANS64.RED.A1T0 RZ, [UR6], RZ ;  /* 0x000000ffffff79a7 */ /* 0x000fe60008100406 */
.L_x_81:
[----:B-12---:R-:W-:Y:S01]  /*40e0*/  SHF.L.U32 R3, RZ, 0x1f, RZ ;  /* 0x0000001fff037819 */ /* 0x006fe200000006ff */
[----:B------:R-:W-:Y:S01]  /*40f0*/  UIADD3 UR6, UPT, UPT, UR5, 0x130, URZ ;  /* 0x0000013005067890 */ /* 0x000fe2000fffe0ff */
[----:B------:R-:W-:Y:S02]  /*4100*/  PLOP3.LUT P0, PT, PT, PT, UP0, 0x80, 0x8 ;  /* 0x000000000008781c */ /* 0x000fe40003f0f008 */
[----:B------:R-:W1:Y:S02]  /*4110*/  SYNCS.PHASECHK.TRANS64.TRYWAIT P1, [UR5+0x130], R3 ;  /* 0x00013003ff0075a7 */ /* 0x000e640008021105 */
[----:B-1----:R-:W-:Y:S09]  /*4120*/  @!P1 BRA `(.L_x_83) ;  /* 0x0000005000589947 */ /* 0x002ff20003800000 */
.L_x_184:
[----:B------:R-:W-:Y:S01]  /*4130*/  @!UP0 UPRMT UR6, UR8, 0x654, UR6 ;  /* 0x0000065408068896 */ /* 0x000fe20008000006 */
[----:B------:R-:W-:Y:S02]  /*4140*/  UMOV UR5, 0x1 ;  /* 0x0000000100057882 */ /* 0x000fe40000000000 */
[----:B------:R-:W-:-:S06]  /*4150*/  UMOV UR8, 0xffff ;  /* 0x0000ffff00087882 */ /* 0x000fcc0000000000 */
[----:B------:R-:W-:Y:S01]  /*4160*/  @!P0 SYNCS.ARRIVE.TRANS64.RED.A1T0 RZ, [UR6], RZ ;  /* 0x000000ffffff89a7 */ /* 0x000fe20008100406 */
[----:B------:R-:W-:Y:S01]  /*4170*/  NOP ;  /* 0x0000000000007918 */ /* 0x000fe20000000000 */
[----:B-1----:R-:W1:Y:S01]  /*4180*/  LDS R0, [UR4+0x14] ;  /* 0x00001404ff007984 */ /* 0x002e620008000800 */
[----:B------:R-:W-:-:S04]  /*4190*/  ULOP3.LUT UR6, UR21, 0xffff, URZ, 0xc0, !UPT ;  /* 0x0000ffff15067892 */ /* 0x000fc8000f8ec0ff */
[----:B------:R-:W-:-:S04]  /*41a0*/  USHF.R.U32.HI UR6, URZ, 0x5, UR6 ;  /* 0x00000005ff067899 */ /* 0x000fc80008011606 */
[----:B------:R-:W-:Y:S02]  /*41b0*/  USHF.L.U32 UR8, UR8, UR6, URZ ;  /* 0x0000000608087299 */ /* 0x000fe400080006ff */
[----:B------:R-:W-:-:S04]  /*41c0*/  USHF.L.U32 UR5, UR5, UR6, URZ ;  /* 0x0000000605057299 */ /* 0x000fc800080006ff */
[----:B-1----:R-:W-:-:S04]  /*41d0*/  LOP3.LUT R0, R0, UR8, RZ, 0xc0, !PT ;  /* 0x0000000800007c12 */ /* 0x002fc8000f8ec0ff */
[----:B------:R-:W-:-:S13]  /*41e0*/  ISETP.NE.AND P0, PT, R0, UR8, PT ;  /* 0x0000000800007c0c */ /* 0x000fda000bf05270 */
[----:B------:R-:W-:Y:S05]  /*41f0*/  @P0 BRA `(.L_x_84) ;  /* 0x0000000000580947 */ /* 0x000fea0003800000 */
[----:B------:R-:W1:Y:S02]  /*4200*/  LDS R0, [UR4+0x18] ;  /* 0x00001804ff007984 */ /* 0x000e640008000800 */
[----:B-1----:R-:W-:-:S04]  /*4210*/  LOP3.LUT R0, R0, UR5, RZ, 0xc0, !PT ;  /* 0x0000000500007c12 */ /* 0x002fc8000f8ec0ff */
[----:B------:R-:W-:-:S13]  /*4220*/  ISETP.NE.AND P0, PT, R0, UR5, PT ;  /* 0x0000000500007c0c */ /* 0x000fda000bf05270 */
[----:B------:R-:W-:Y:S05]  /*4230*/  @P0 BRA `(.L_x_85) ;  /* 0x00000000003c0947 */ /* 0x000fea0003800000 */
[----:B------:R-:W1:Y:S01]  /*4240*/  S2R R2, SR_LANEID ;  /* 0x0000000000027919 */ /* 0x000e620000000000 */
[----:B------:R-:W-:Y:S01]  /*4250*/  ULOP3.LUT UR8, URZ, UR8, URZ, 0x33, !UPT ;  /* 0x00000008ff087292 */ /* 0x000fe2000f8e33ff */
[----:B------:R-:W-:Y:S01]  /*4260*/  LOP3.LUT R4, RZ, UR5, RZ, 0x33, !PT ;  /* 0x00000005ff047c12 */ /* 0x000fe2000f8e33ff */
[----:B----4-:R-:W-:Y:S02]  /*4270*/  VOTEU.ANY UR7, UPT, PT ;  /* 0x0000000000077886 */ /* 0x010fe400038e0100 */
[----:B------:R-:W-:Y:S01]  /*4280*/  UFLO.U32 UR7, UR7 ;  /* 0x00000007000772bd */ /* 0x000fe200080e0000 */
[----:B------:R-:W2:Y:S01]  /*4290*/  REDUX UR5, R4 ;  /* 0x00000000040573c4 */ /* 0x000ea20000000000 */
[----:B------:R-:W-:-:S06]  /*42a0*/  IMAD.U32 R0, RZ, RZ, UR8 ;  /* 0x00000008ff007e24 */ /* 0x000fcc000f8e00ff */
[----:B------:R4:W-:Y:S01]  /*42b0*/  UTCATOMSWS.AND URZ, UR8 ;  /* 0x0000000800ff79e3 */ /* 0x0009e20008000000 */
[----:B------:R-:W3:Y:S01]  /*42c0*/  REDUX UR6, R0 ;  /* 0x00000000000673c4 */ /* 0x000ee20000000000 */
[----:B-1----:R-:W-:Y:S01]  /*42d0*/  ISETP.EQ.U32.AND P0, PT, R2, UR7, PT ;  /* 0x0000000702007c0c */ /* 0x002fe2000bf02070 */
[----:B--2---:R-:W-:Y:S01]  /*42e0*/  IMAD.U32 R2, RZ, RZ, UR5 ;  /* 0x00000005ff027e24 */ /* 0x004fe2000f8e00ff */
[----:B---3--:R-:W-:-:S11]  /*42f0*/  MOV R3, UR6 ;  /* 0x0000000600037c02 */ /* 0x008fd60008000f00 */
[----:B------:R4:W-:Y:S04]  /*4300*/  @P0 ATOMS.AND RZ, [UR4+0x14], R3 ;  /* 0x00001403ffff098c */ /* 0x0009e8000a800004 */
[----:B------:R4:W-:Y:S01]  /*4310*/  @P0 ATOMS.AND RZ, [UR4+0x18], R2 ;  /* 0x00001802ffff098c */ /* 0x0009e2000a800004 */
[----:B------:R-:W-:Y:S05]  /*4320*/  BRA `(.L_x_86) ;  /* 0x0000000000147947 */ /* 0x000fea0003800000 */
.L_x_85:
[----:B------:R-:W-:Y:S02]  /*4330*/  MOV R2, 0x4350 ;  /* 0x0000435000027802 */ /* 0x000fe40000000f00 */
[----:B---345:R-:W-:Y:S05]  /*4340*/  CALL.REL.NOINC `($__internal_0_$__cuda_sm10x_tcgen05_guardrail_trap_col_being_dealloced_not_returned_by_alloc) ;  /* 0x0000005400387944 */ /* 0x038fea0003c00000 */
[----:B------:R-:W-:Y:S05]  /*4350*/  BRA `(.L_x_86) ;  /* 0x0000000000087947 */ /* 0x000fea0003800000 */
.L_x_84:
[----:B------:R-:W-:Y:S02]  /*4360*/  MOV R2, 0x4380 ;  /* 0x0000438000027802 */ /* 0x000fe40000000f00 */
[----:B---345:R-:W-:Y:S05]  /*4370*/  CALL.REL.NOINC `($__internal_2_$__cuda_sm10x_tcgen05_guardrail_trap_unallocated_columns_being_dealloced) ;  /* 0x0000005400447944 */ /* 0x038fea0003c00000 */
.L_x_86:
[----:B------:R-:W-:Y:S01]  /*4380*/  NOP ;  /* 0x0000000000007918 */ /* 0x000fe20000000000 */
[----:B----4-:R-:W-:Y:S05]  /*4390*/  EXIT ;  /* 0x000000000000794d */ /* 0x010fea0003800000 */
.L_x_57:
[----:B------:R-:W-:-:S09]  /*43a0*/  UISETP.NE.OR UP4, UPT, UR10, 0x3, !UP4 ;  /* 0x000000030a00788c */ /* 0x000fd2000e785670 */
[----:B------:R-:W-:Y:S05]  /*43b0*/  BRA.U UP4, `(.L_x_87) ;  /* 0x0000001104687547 */ /* 0x000fea000b800000 */
[----:B------:R-:W1:Y:S01]  /*43c0*/  LDC R0, c[0x0][0xb30] ;  /* 0x0002cc00ff007b82 */ /* 0x000e620000000800 */
[----:B------:R-:W-:Y:S01]  /*43d0*/  UMOV UR5, 0x400 ;  /* 0x0000040000057882 */ /* 0x000fe20000000000 */
[----:B------:R-:W-:Y:S01]  /*43e0*/  IMAD.MOV.U32 R36, RZ, RZ, 0x1 ;  /* 0x00000001ff247424 */ /* 0x000fe200078e00ff */
[----:B------:R-:W-:Y:S01]  /*43f0*/  ULEA UR5, UR37, UR5, 0x18 ;  /* 0x0000000525057291 */ /* 0x000fe2000f8ec0ff */
[----:B-----5:R-:W-:Y:S01]  /*4400*/  CS2R R32, SRZ ;  /* 0x0000000000207805 */ /* 0x020fe2000001ff00 */
[----:B------:R-:W-:Y:S01]  /*4410*/  IMAD.MOV.U32 R25, RZ, RZ, 0x1000 ;  /* 0x00001000ff197424 */ /* 0x000fe200078e00ff */
[----:B------:R-:W-:Y:S02]  /*4420*/  UPLOP3.LUT UP0, UPT, UPT, UPT, UPT, 0x40, 0x4 ;  /* 0x000000000004789c */ /* 0x000fe40003f0e870 */
[----:B------:R-:W2:Y:S01]  /*4430*/  LDC R23, c[0x0][0x370] ;  /* 0x0000dc00ff177b82 */ /* 0x000ea20000000800 */
[----:B------:R-:W-:Y:S02]  /*4440*/  UIADD3 UR6, UPT, UPT, UR5, 0x78, URZ ;  /* 0x0000007805067890 */ /* 0x000fe4000fffe0ff */
[----:B------:R-:W-:-:S02]  /*4450*/  UIADD3 UR41, UPT, UPT, UR5, 0x60, URZ ;  /* 0x0000006005297890 */ /* 0x000fc4000fffe0ff */
[----:B------:R-:W-:Y:S02]  /*4460*/  UIADD3 UR33, UPT, UPT, UR5, 0x68, URZ ;  /* 0x0000006805217890 */ /* 0x000fe4000fffe0ff */
[----:B------:R-:W-:Y:S01]  /*4470*/  UIADD3 UR25, UPT, UPT, UR5, 0x70, URZ ;  /* 0x0000007005197890 */ /* 0x000fe2000fffe0ff */
[----:B------:R-:W3:Y:S01]  /*4480*/  LDC R2, c[0x0][0xb0c] ;  /* 0x0002c300ff027b82 */ /* 0x000ee20000000800 */
[----:B------:R-:W-:-:S07]  /*4490*/  UPRMT UR6, UR37, 0x654, UR6 ;  /* 0x0000065425067896 */ /* 0x000fce0008000006 */
[----:B------:R-:W4:Y:S01]  /*44a0*/  LDC R22, c[0x0][0xb20] ;  /* 0x0002c800ff167b82 */ /* 0x000f220000000800 */
[----:B-1----:R-:W-:-:S07]  /*44b0*/  ISETP.NE.AND P1, PT, R0, 0x1, PT ;  /* 0x000000010000780c */ /* 0x002fce0003f25270 */
[----:B------:R-:W1:Y:S08]  /*44c0*/  LDC.64 R38, c[0x0][0x348] ;  /* 0x0000d200ff267b82 */ /* 0x000e700000000a00 */
[----:B------:R-:W1:Y:S08]  /*44d0*/  LDC.64 R16, c[0x0][0x888] ;  /* 0x00022200ff107b82 */ /* 0x000e700000000a00 */
[----:B------:R-:W1:Y:S08]  /*44e0*/  LDC.64 R20, c[0x0][0xb10] ;  /* 0x0002c400ff147b82 */ /* 0x000e700000000a00 */
[----:B------:R-:W1:Y:S08]  /*44f0*/  LDC.64 R6, c[0x0][0xb18] ;  /* 0x0002c600ff067b82 */ /* 0x000e700000000a00 */
[----:B------:R-:W1:Y:S08]  /*4500*/  LDC.64 R4, c[0x0][0xb28] ;  /* 0x0002ca00ff047b82 */ /* 0x000e700000000a00 */
[----:B------:R-:W1:Y:S08]  /*4510*/  LDC.64 R18, c[0x0][0x890] ;  /* 0x00022400ff127b82 */ /* 0x000e700000000a00 */
[----:B--234-:R-:W1:Y:S02]  /*4520*/  LDC R24, c[0x0][0x374] ;  /* 0x0000dd00ff187b82 */ /* 0x01ce640000000800 */
.L_x_98:
[C---:B------:R-:W-:Y:S02]  /*4530*/  LEA R0, R33.reuse, UR5, 0x3 ;  /* 0x0000000521007c11 */ /* 0x040fe4000f8e18ff */
[----:B------:R-:W-:Y:S02]  /*4540*/  SHF.L.U32 R3, R32, 0x1f, RZ ;  /* 0x0000001f20037819 */ /* 0x000fe400000006ff */
[----:B------:R-:W-:Y:S02]  /*4550*/  LEA R28, R33, UR5, 0x4 ;  /* 0x00000005211c7c11 */ /* 0x000fe4000f8e20ff */
[----:B--2---:R-:W2:Y:S02]  /*4560*/  SYNCS.PHASECHK.TRANS64.TRYWAIT P0, [R0+URZ+0xb0], R3 ;  /* 0x0000b003000075a7 */ /* 0x004ea400080011ff */
[----:B--2---:R-:W-:Y:S05]  /*4570*/  @!P0 BRA `(.L_x_88) ;  /* 0x0000004c005c8947 */ /* 0x004fea0003800000 */
.L_x_185:
[----:B------:R-:W-:Y:S01]  /*4580*/  ISETP.GE.AND P0, PT, R26, 0x1, PT ;  /* 0x000000011a00780c */ /* 0x000fe20003f06270 */
[----:B------:R-:W3:Y:S01]  /*4590*/  LDS.128 R28, [R28+0x140] ;  /* 0x000140001c1c7984 */ /* 0x000ee20000000c00 */
[----:B--2---:R-:W-:Y:S01]  /*45a0*/  VIADD R0, R0, 0xc0 ;  /* 0x000000c000007836 */ /* 0x004fe20000000000 */
[----:B------:R-:W-:Y:S01]  /*45b0*/  @!PT LDS RZ, [RZ] ;  /* 0x00000000fffff984 */ /* 0x000fe20000000800 */
[----:B------:R-:W-:Y:S01]  /*45c0*/  @!PT LDS RZ, [RZ] ;  /* 0x00000000fffff984 */ /* 0x000fe20000000800 */
[----:B------:R-:W-:Y:S01]  /*45d0*/  @!PT LDS RZ, [RZ] ;  /* 0x00000000fffff984 */ /* 0x000fe20000000800 */
[----:B------:R-:W-:Y:S01]  /*45e0*/  @!PT LDS RZ, [RZ] ;  /* 0x00000000fffff984 */ /* 0x000fe20000000800 */
[----:B------:R2:W-:Y:S06]  /*45f0*/  MEMBAR.ALL.CTA ;  /* 0x0000000000007992 */ /* 0x0005ec0000008000 */
[----:B--2---:R-:W2:Y:S01]  /*4600*/  FENCE.VIEW.ASYNC.S ;  /* 0x00000000000073c6 */ /* 0x004ea20000000000 */
[----:B------:R-:W-:Y:S04]  /*4610*/  PRMT R0, RZ, 0x654, R0 ;  /* 0x00000654ff007816 */ /* 0x000fe80000000000 */
[----:B--2---:R2:W-:Y:S01]  /*4620*/  SYNCS.ARRIVE.TRANS64.RED.A1T0 RZ, [R0+URZ], RZ ;  /* 0x000000ff00ff79a7 */ /* 0x0045e200081004ff */
[----:B---3--:R-:W-:Y:S11]  /*4630*/  LOP3.LUT P3, RZ, R30, 0x1, RZ, 0xc0, !PT ;  /* 0x000000011eff7812 */ /* 0x008ff6000786c0ff */
[----:B------:R-:W-:Y:S02]  /*4640*/  @!UPT UIADD3 URZ, UPT, UPT, URZ, URZ, URZ ;  /* 0x000000fffffff290 */ /* 0x000fe4000fffe0ff */
[----:B------:R-:W-:Y:S02]  /*4650*/  @P3 MOV R13, R28 ;  /* 0x0000001c000d3202 */ /* 0x000fe40000000f00 */
[----:B------:R-:W-:Y:S01]  /*4660*/  @P3 LOP3.LUT R8, R29, 0xffff, RZ, 0xc0, !PT ;  /* 0x0000ffff1d083812 */ /* 0x000fe200078ec0ff */
[----:B--2---:R-:W-:Y:S06]  /*4670*/  @!P0 BRA `(.L_x_89) ;  /* 0x0000000000a48947 */ /* 0x004fec0003800000 */
[----:B-1----:R-:W-:Y:S01]  /*4680*/  IMAD.HI.U32 R41, R24, R7, RZ ;  /* 0x0000000718297227 */ /* 0x002fe200078e00ff */
[----:B------:R-:W-:Y:S02]  /*4690*/  ISETP.NE.AND P0, PT, R6, 0x1, PT ;  /* 0x000000010600780c */ /* 0x000fe40003f05270 */
[----:B------:R-:W-:Y:S01]  /*46a0*/  ISETP.NE.AND P2, PT, R26, 0x1, PT ;  /* 0x000000011a00780c */ /* 0x000fe20003f45270 */
[----:B------:R-:W-:Y:S01]  /*46b0*/  IMAD.HI.U32 R40, R23, R20, RZ ;  /* 0x0000001417287227 */ /* 0x000fe200078e00ff */
[----:B------:R-:W-:Y:S02]  /*46c0*/  SHF.R.U32.HI R41, RZ, R22, R41 ;  /* 0x00000016ff297219 */ /* 0x000fe40000011629 */
[----:B------:R-:W-:Y:S01]  /*46d0*/  ISETP.NE.AND P4, PT, R2, 0x1, PT ;  /* 0x000000010200780c */ /* 0x000fe20003f85270 */
[----:B------:R-:W-:Y:S01]  /*46e0*/  IMAD.HI.U32 R42, R13, R20, RZ ;  /* 0x000000140d2a7227 */ /* 0x000fe200078e00ff */
[----:B------:R-:W-:Y:S02]  /*46f0*/  SHF.R.U32.HI R40, RZ, R21, R40 ;  /* 0x00000015ff287219 */ /* 0x000fe40000011628 */
[----:B------:R-:W-:Y:S01]  /*4700*/  SEL R3, R24, R41, !P0 ;  /* 0x0000002918037207 */ /* 0x000fe20004000000 */
[C---:B------:R-:W-:Y:S01]  /*4710*/  IMAD.HI.U32 R41, R8.reuse, R7, RZ ;  /* 0x0000000708297227 */ /* 0x040fe200078e00ff */
[----:B------:R-:W-:Y:S02]  /*4720*/  SEL R11, R23, R40, !P4 ;  /* 0x00000028170b7207 */ /* 0x000fe40006000000 */
[----:B------:R-:W-:Y:S01]  /*4730*/  SHF.R.U32.HI R42, RZ, R21, R42 ;  /* 0x00000015ff2a7219 */ /* 0x000fe2000001162a */
[----:B------:R-:W-:Y:S01]  /*4740*/  IMAD.HI.U32 R44, R3, R4, RZ ;  /* 0x00000004032c7227 */ /* 0x000fe200078e00ff */
[----:B------:R-:W-:Y:S03]  /*4750*/  SHF.R.U32.HI R41, RZ, R22, R41 ;  /* 0x00000016ff297219 */ /* 0x000fe60000011629 */
[----:B------:R-:W-:Y:S01]  /*4760*/  IMAD.HI.U32 R40, R11, R4, RZ ;  /* 0x000000040b287227 */ /* 0x000fe200078e00ff */
[----:B------:R-:W-:Y:S02]  /*4770*/  @P2 SHF.R.U32.HI R3, RZ, R5, R44 ;  /* 0x00000005ff032219 */ /* 0x000fe4000001162c */
[----:B------:R-:W-:Y:S02]  /*4780*/  SEL R9, R8, R41, !P0 ;  /* 0x0000002908097207 */ /* 0x000fe40004000000 */
[----:B------:R-:W-:Y:S01]  /*4790*/  @P2 SHF.R.U32.HI R11, RZ, R5, R40 ;  /* 0x00000005ff0b2219 */ /* 0x000fe20000011628 */
[C---:B------:R-:W-:Y:S01]  /*47a0*/  IMAD R10, R26.reuse, R3, RZ ;  /* 0x000000031a0a7224 */ /* 0x040fe200078e02ff */
[----:B------:R-:W-:Y:S01]  /*47b0*/  SEL R3, R13, R42, !P4 ;  /* 0x0000002a0d037207 */ /* 0x000fe20006000000 */
[C---:B------:R-:W-:Y:S03]  /*47c0*/  IMAD.HI.U32 R14, R9.reuse, R4, RZ ;  /* 0x00000004090e7227 */ /* 0x040fe600078e00ff */
[----:B------:R-:W-:Y:S01]  /*47d0*/  ISETP.GE.AND P0, PT, R9, R10, PT ;  /* 0x0000000a0900720c */ /* 0x000fe20003f06270 */
[C---:B------:R-:W-:Y:S01]  /*47e0*/  IMAD R12, R26.reuse, R11, RZ ;  /* 0x0000000b1a0c7224 */ /* 0x040fe200078e02ff */
[-C--:B------:R-:W-:Y:S04]  /*47f0*/  SHF.R.U32.HI R14, RZ, R5.reuse, R14 ;  /* 0x00000005ff0e7219 */ /* 0x080fe8000001160e */
[----:B------:R-:W-:Y:S02]  /*4800*/  ISETP.GE.OR P0, PT, R3, R12, P0 ;  /* 0x0000000c0300720c */ /* 0x000fe40000706670 */
[----:B------:R-:W-:Y:S05]  /*4810*/  SEL R15, R9, R14, !P2 ;  /* 0x0000000e090f7207 */ /* 0x000fea0005000000 */
[----:B------:R-:W-:Y:S04]  /*4820*/  IMAD.MOV R14, RZ, RZ, -R15 ;  /* 0x000000ffff0e7224 */ /* 0x000fe800078e0a0f */
[----:B------:R-:W-:Y:S02]  /*4830*/  IMAD R14, R26, R14, R9 ;  /* 0x0000000e1a0e7224 */ /* 0x000fe400078e0209 */
[C---:B------:R-:W-:Y:S05]  /*4840*/  @!P0 IMAD.HI.U32 R10, R3.reuse, R4, RZ ;  /* 0x00000004030a8227 */ /* 0x040fea00078e00ff */
[----:B------:R-:W-:Y:S04]  /*4850*/  @!P0 SHF.R.U32.HI R10, RZ, R5, R10 ;  /* 0x00000005ff0a8219 */ /* 0x000fe8000001160a */
[----:B------:R-:W-:Y:S01]  /*4860*/  @!P0 SEL R0, R3, R10, !P2 ;  /* 0x0000000a03008207 */ /* 0x000fe20005000000 */
[----:B------:R-:W-:Y:S03]  /*4870*/  IMAD.MOV R10, RZ, RZ, -R3 ;  /* 0x000000ffff0a7224 */ /* 0x000fe600078e0a03 */
[----:B------:R-:W-:Y:S01]  /*4880*/  @!P0 IADD3 R15, PT, PT, R15, -R0, RZ ;  /* 0x800000000f0f8210 */ /* 0x000fe20007ffe0ff */
[----:B------:R-:W-:Y:S01]  /*4890*/  @!P0 IMAD R0, R11, R14, R0 ;  /* 0x0000000e0b008224 */ /* 0x000fe200078e0200 */
[----:B------:R-:W-:Y:S01]  /*48a0*/  IADD3 R11, PT, PT, -R9, RZ, RZ ;  /* 0x000000ff090b7210 */ /* 0x000fe20007ffe1ff */
[----:B------:R-:W-:Y:S02]  /*48b0*/  IMAD R13, R2, R10, R13 ;  /* 0x0000000a020d7224 */ /* 0x000fe400078e020d */
[----:B------:R-:W-:Y:S02]  /*48c0*/  @!P0 IMAD R9, R15, R26, R3 ;  /* 0x0000001a0f098224 */ /* 0x000fe400078e0203 */
[----:B------:R-:W-:Y:S02]  /*48d0*/  @!P0 IMAD.MOV.U32 R3, RZ, RZ, R0 ;  /* 0x000000ffff038224 */ /* 0x000fe400078e0000 */
[----:B------:R-:W-:Y:S02]  /*48e0*/  IMAD R8, R6, R11, R8 ;  /* 0x0000000b06087224 */ /* 0x000fe400078e0208 */
[----:B------:R-:W-:Y:S02]  /*48f0*/  IMAD R13, R3, R2, R13 ;  /* 0x00000002030d7224 */ /* 0x000fe400078e020d */
[----:B------:R-:W-:Y:S02]  /*4900*/  IMAD R8, R9, R6, R8 ;  /* 0x0000000609087224 */ /* 0x000fe400078e0208 */
.L_x_89:
[----:B------:R-:W-:Y:S05]  /*4910*/  BRA.U UP0, `(.L_x_90) ;  /* 0x0000000100107547 */ /* 0x000fea000b800000 */
[----:B------:R-:W-:Y:S04]  /*4920*/  MOV R0, UR4 ;  /* 0x0000000400007c02 */ /* 0x000fe80008000f00 */
[----:B------:R-:W-:Y:S04]  /*4930*/  SHF.L.U32 R3, R0, 0x1f, RZ ;  /* 0x0000001f00037819 */ /* 0x000fe800000006ff */
[----:B------:R-:W2:Y:S02]  /*4940*/  SYNCS.PHASECHK.TRANS64.TRYWAIT P0, [UR5+0xa8], R3 ;  /* 0x0000a803ff0075a7 */ /* 0x000ea40008001105 */
[----:B--2---:R-:W-:Y:S05]  /*4950*/  @!P0 BRA `(.L_x_91) ;  /* 0x0000004800788947 */ /* 0x004fea0003800000 */
.L_x_90:
[----:B-1----:R-:W-:Y:S02]  /*4960*/  ISETP.NE.U32.AND P0, PT, R18, RZ, PT ;  /* 0x000000ff1200720c */ /* 0x002fe40003f05070 */
[----:B------:R-:W-:Y:S02]  /*4970*/  R2UR UR42, R34 ;  /* 0x00000000222a72ca */ /* 0x000fe400000e0000 */
[----:B------:R-:W-:Y:S02]  /*4980*/  R2UR UR43, R37 ;  /* 0x00000000252b72ca */ /* 0x000fe400000e0000 */
[C---:B------:R-:W-:Y:S02]  /*4990*/  ISETP.NE.AND.EX P0, PT, R19.reuse, RZ, PT, P0 ;  /* 0x000000ff1300720c */ /* 0x040fe40003f05300 */
[----:B------:R-:W-:Y:S02]  /*49a0*/  ISETP.NE.U32.AND P2, PT, R18, RZ, PT ;  /* 0x000000ff1200720c */ /* 0x000fe40003f45070 */
[----:B------:R-:W-:Y:S02]  /*49b0*/  SHF.L.U32 R12, R36, 0x1f, RZ ;  /* 0x0000001f240c7819 */ /* 0x000fe400000006ff */
[----:B------:R-:W-:Y:S03]  /*49c0*/  ISETP.NE.AND.EX P2, PT, R19, RZ, PT, P2 ;  /* 0x000000ff1300720c */ /* 0x000fe60003f45320 */
[----:B------:R-:W-:Y:S02]  /*49d0*/  USHF.L.U32 UR42, UR42, 0x7, URZ ;  /* 0x000000072a2a7899 */ /* 0x000fe400080006ff */
[----:B------:R-:W-:Y:S02]  /*49e0*/  USHF.L.U32 UR43, UR43, 0x6, URZ ;  /* 0x000000062b2b7899 */ /* 0x000fe400080006ff */
[----:B------:R-:W-:Y:S10]  /*49f0*/  @!P0 BRA `(.L_x_92) ;  /* 0x00000000002c8947 */ /* 0x000ff40003800000 */
[----:B------:R-:W-:Y:S01]  /*4a00*/  ISETP.NE.U32.AND P0, PT, R16, RZ, PT ;  /* 0x000000ff1000720c */ /* 0x000fe20003f05070 */
[----:B------:R-:W-:Y:S03]  /*4a10*/  IMAD.MOV.U32 R59, RZ, RZ, 0x1 ;  /* 0x00000001ff3b7424 */ /* 0x000fe600078e00ff */
[----:B------:R-:W-:Y:S11]  /*4a20*/  ISETP.NE.AND.EX P0, PT, R17, RZ, PT, P0 ;  /* 0x000000ff1100720c */ /* 0x000ff60003f05300 */
[----:B------:R-:W-:Y:S02]  /*4a30*/  @!UPT UIADD3 URZ, UPT, UPT, URZ, URZ, URZ ;  /* 0x000000fffffff290 */ /* 0x000fe4000fffe0ff */
[----:B------:R-:W1:Y:S01]  /*4a40*/  @P0 LDC.64 R10, c[0x0][0x888] ;  /* 0x00022200ff0a0b82 */ /* 0x000e620000000a00 */
[----:B--2---:R-:W-:Y:S04]  /*4a50*/  @P0 IMAD R0, R18, UR36, RZ ;  /* 0x0000002412000c24 */ /* 0x004fe8000f8e02ff */
[----:B-1----:R-:W-:Y:S04]  /*4a60*/  @P0 IMAD.WIDE R10, R0, 0x4, R10 ;  /* 0x00000004000a0825 */ /* 0x002fe800078e020a */
[----:B------:R-:W-:Y:S01]  /*4a70*/  HFMA2 R0, -RZ, RZ, 0, 5.9604644775390625e-08 ;  /* 0x00000001ff007431 */ /* 0x000fe200000001ff */
[----:B------:R1:W5:Y:S04]  /*4a80*/  @P0 LDG.E R35, desc[UR46][R10.64] ;  /* 0x0000002e0a230981 */ /* 0x000368000c1e1900 */
[----:B------:R-:W-:Y:S01]  /*4a90*/  @!P0 PRMT R59, R0, 0x7610, R59 ;  /* 0x00007610003b8816 */ /* 0x000fe2000000003b */
[----:B-1----:R-:W3:Y:S06]  /*4aa0*/  @!P0 LDC R35, c[0x0][0x880] ;  /* 0x00022000ff238b82 */ /* 0x002eec0000000800 */
.L_x_92:
[----:B---3-5:R-:W-:Y:S01]  /*4ab0*/  @!P2 FSETP.EQ.AND P0, PT, R35, RZ, PT ;  /* 0x000000ff2300a20b */ /* 0x028fe20003f02000 */
[----:B------:R-:W-:Y:S01]  /*4ac0*/  @!UPT UIADD3 URZ, UPT, UPT, URZ, URZ, URZ ;  /* 0x000000fffffff290 */ /* 0x000fe2000fffe0ff */
[----:B------:R-:W-:Y:S11]  /*4ad0*/  @!P2 BRA `(.L_x_93) ;  /* 0x000000000018a947 */ /* 0x000ff60003800000 */
[----:B------:R-:W-:Y:S02]  /*4ae0*/  LOP3.LUT P2, RZ, R59, 0xff, RZ, 0xc0, !PT ;  /* 0x000000ff3bff7812 */ /* 0x000fe4000784c0ff */
[----:B------:R-:W-:Y:S04]  /*4af0*/  ISETP.NE.U32.AND P0, PT, R16, RZ, PT ;  /* 0x000000ff1000720c */ /* 0x000fe80003f05070 */
[----:B------:R-:W-:Y:S04]  /*4b00*/  ISETP.NE.AND.EX P0, PT, R17, RZ, PT, P0 ;  /* 0x000000ff1100720c */ /* 0x000fe80003f05300 */
[----:B------:R-:W-:Y:S03]  /*4b10*/  PLOP3.LUT P0, PT, P0, PT, PT, 0x8, 0x80 ;  /* 0x000000000080781c */ /* 0x000fe6000070e170 */
[----:B------:R-:W-:Y:S11]  /*4b20*/  @P2 FSETP.EQ.AND P0, PT, R35, RZ, PT ;  /* 0x000000ff2300220b */ /* 0x000ff60003f02000 */
[----:B------:R-:W-:Y:S02]  /*4b30*/  @!UPT UIADD3 URZ, UPT, UPT, URZ, URZ, URZ ;  /* 0x000000fffffff290 */ /* 0x000fe4000fffe0ff */
.L_x_93:
[----:B------:R-:W1:Y:S01]  /*4b40*/  SYNCS.PHASECHK.TRANS64.TRYWAIT P2, [UR5+0x80], R12 ;  /* 0x0000800cff0075a7 */ /* 0x000e620008041105 */
[----:B------:R-:W-:Y:S04]  /*4b50*/  ELECT P4, URZ, PT ;  /* 0x0000000000ff782f */ /* 0x000fe80003880000 */
[----:B------:R-:W-:Y:S11]  /*4b60*/  PLOP3.LUT P4, PT, P0, P4, PT, 0xf2, 0x2f ;  /* 0x00000000002f781c */ /* 0x000ff60000789e72 */
[----:B------:R-:W-:Y:S02]  /*4b70*/  @!UPT UIADD3 URZ, UPT, UPT, URZ, URZ, URZ ;  /* 0x000000fffffff290 */ /* 0x000fe4000fffe0ff */
[----:B------:R-:W-:Y:S05]  /*4b80*/  @!P4 IADD3 R9, P0, PT, R38, 0x580, RZ ;  /* 0x000005802609c810 */ /* 0x000fea0007f1e0ff */
[----:B--2---:R-:W-:Y:S01]  /*4b90*/  @!P4 IMAD.X R0, RZ, RZ, R39, P0 ;  /* 0x000000ffff00c224 */ /* 0x004fe200000e0627 */
[----:B-1----:R-:W-:Y:S07]  /*4ba0*/  @!P2 BRA `(.L_x_94) ;  /* 0x0000004400fca947 */ /* 0x002fee0003800000 */
.L_x_188:
[----:B------:R-:W-:Y:S01]  /*4bb0*/  @!P4 R2UR UR8, R9 ;  /* 0x000000000908c2ca */ /* 0x000fe200000e0000 */
[----:B------:R-:W-:Y:S01]  /*4bc0*/  VOTEU.ALL UP0, P4 ;  /* 0x0000000000ff7886 */ /* 0x000fe20002000000 */
[----:B------:R-:W-:Y:S01]  /*4bd0*/  @!P4 R2UR UR7, R0 ;  /* 0x000000000007c2ca */ /* 0x000fe200000e0000 */
[----:B------:R-:W-:Y:S01]  /*4be0*/  VOTEU.ALL UP1, P4 ;  /* 0x0000000000ff7886 */ /* 0x000fe20002020000 */
[----:B------:R-:W-:Y:S01]  /*4bf0*/  UMOV UR14, 0x0 ;  /* 0x00000000000e7882 */ /* 0x000fe20000000000 */
[----:B------:R-:W-:Y:S01]  /*4c00*/  UMOV UR15, 0x10000000 ;  /* 0x10000000000f7882 */ /* 0x000fe20000000000 */
[----:B------:R-:W-:Y:S01]  /*4c10*/  @!UP0 UIADD3 UR40, UPT, UPT, UR5, 0x200, URZ ;  /* 0x0000020005288890 */ /* 0x000fe2000fffe0ff */
[----:B------:R-:W-:Y:S01]  /*4c20*/  @!P4 IMAD.MOV.U32 R0, RZ, RZ, 0x1000 ;  /* 0x00001000ff00c424 */ /* 0x000fe200078e00ff */
[----:B------:R-:W-:Y:S01]  /*4c30*/  UMOV UR44, UR36 ;  /* 0x00000024002c7c82 */ /* 0x000fe20008000000 */
[----:B------:R-:W-:Y:S01]  /*4c40*/  @!UP0 UIADD3 UR10, UPT, UPT, UR42, 0x40, URZ ;  /* 0x000000402a0a8890 */ /* 0x000fe2000fffe0ff */
[----:B------:R-:W-:Y:S01]  /*4c50*/  @!P4 IADD3 R9, P0, PT, R38, 0x580, RZ ;  /* 0x000005802609c810 */ /* 0x000fe20007f1e0ff */
[----:B------:R-:W-:Y:S01]  /*4c60*/  UMOV UR9, UR41 ;  /* 0x0000002900097c82 */ /* 0x000fe20008000000 */
[----:B------:R-:W-:Y:S01]  /*4c70*/  UMOV UR11, UR43 ;  /* 0x0000002b000b7c82 */ /* 0x000fe20008000000 */
[----:B------:R-:W-:Y:S01]  /*4c80*/  IMAD.U32 R10, RZ, RZ, UR8 ;  /* 0x00000008ff0a7e24 */ /* 0x000fe2000f8e00ff */
[----:B------:R-:W-:Y:S01]  /*4c90*/  @!UP0 UIADD3 UR8, UPT, UPT, UR5, 0xa00, URZ ;  /* 0x00000a0005088890 */ /* 0x000fe2000fffe0ff */
[----:B------:R-:W-:Y:S01]  /*4ca0*/  IMAD.U32 R11, RZ, RZ, UR7 ;  /* 0x00000007ff0b7e24 */ /* 0x000fe2000f8e00ff */
[----:B------:R-:W-:Y:S01]  /*4cb0*/  VOTEU.ALL UP0, P4 ;  /* 0x0000000000ff7886 */ /* 0x000fe20002000000 */
[----:B------:R-:W-:Y:S01]  /*4cc0*/  UMOV UR12, UR36 ;  /* 0x00000024000c7c82 */ /* 0x000fe20008000000 */
[----:B------:R-:W-:Y:S01]  /*4cd0*/  @!P4 R2UR UR16, R10 ;  /* 0x000000000a10c2ca */ /* 0x000fe200000e0000 */
[----:B------:R-:W-:Y:S01]  /*4ce0*/  UPRMT UR7, UR37, 0x654, UR41 ;  /* 0x0000065425077896 */ /* 0x000fe20008000029 */
[----:B------:R-:W-:Y:S11]  /*4cf0*/  @!P4 R2UR UR17, R11 ;  /* 0x000000000b11c2ca */ /* 0x000ff600000e0000 */
[----:B------:R-:W-:Y:S02]  /*4d00*/  @!UPT UIADD3 URZ, UPT, UPT, URZ, URZ, URZ ;  /* 0x000000fffffff290 */ /* 0x000fe4000fffe0ff */
[----:B------:R2:W-:Y:S01]  /*4d10*/  @!UP1 UTMALDG.3D [UR40], [UR16], desc[UR14] ;  /* 0x00000e28100095b4 */ /* 0x0005e20008011000 */
[----:B------:R2:W-:Y:S01]  /*4d20*/  @!UP0 UTMALDG.3D [UR8], [UR16], desc[UR14] ;  /* 0x00000e08100085b4 */ /* 0x0005e20008011000 */
[----:B------:R3:W-:Y:S01]  /*4d30*/  @!P4 SYNCS.ARRIVE.TRANS64.RED.A0TR RZ, [UR5+0x60], R0 ;  /* 0x00006000ffffc9a7 */ /* 0x0007e20008300405 */
[----:B------:R-:W-:Y:S01]  /*4d40*/  SYNCS.ARRIVE.TRANS64.RED.A1T0 RZ, [UR7], RZ ;  /* 0x000000ffffff79a7 */ /* 0x000fe20008100407 */
[----:B---3--:R-:W-:Y:S01]  /*4d50*/  @!P4 IMAD.X R0, RZ, RZ, R39, P0 ;  /* 0x000000ffff00c224 */ /* 0x008fe200000e0627 */
[----:B------:R-:W3:Y:S02]  /*4d60*/  SYNCS.PHASECHK.TRANS64.TRYWAIT P2, [UR5+0x88], R12 ;  /* 0x0000880cff0075a7 */ /* 0x000ee40008041105 */
[----:B--23--:R-:W-:Y:S05]  /*4d70*/  @!P2 BRA `(.L_x_95) ;  /* 0x0000004400a0a947 */ /* 0x00cfea0003800000 */
.L_x_190:
        /* <DEDUP_REMOVED lines=8> */
[----:B------:R-:W-:Y:S01]  /*4e00*/  @!UP0 UIADD3 UR32, UPT, UPT, UR5, 0x1200, URZ ;  /* 0x0000120005208890 */ /* 0x000fe2000fffe0ff */
[----:B------:R-:W-:Y:S01]  /*4e10*/  @!P4 IADD3 R37, P0, PT, R38, 0x580, RZ ;  /* 0x000005802625c810 */ /* 0x000fe20007f1e0ff */
[----:B------:R-:W-:Y:S01]  /*4e20*/  UMOV UR35, UR43 ;  /* 0x0000002b00237c82 */ /* 0x000fe20008000000 */
[----:B------:R-:W-:Y:S02]  /*4e30*/  @!UP0 UIADD3 UR10, UPT, UPT, UR42, 0x50, URZ ;  /* 0x000000502a0a8890 */ /* 0x000fe4000fffe0ff */
[----:B------:R-:W-:Y:S01]  /*4e40*/  IMAD.U32 R10, RZ, RZ, UR8 ;  /* 0x00000008ff0a7e24 */ /* 0x000fe2000f8e00ff */
[----:B------:R-:W-:Y:S01]  /*4e50*/  @!UP0 UIADD3 UR8, UPT, UPT, UR5, 0x1a00, URZ ;  /* 0x00001a0005088890 */ /* 0x000fe2000fffe0ff */
[----:B------:R-:W-:Y:S01]  /*4e60*/  IMAD.U32 R11, RZ, RZ, UR7 ;  /* 0x00000007ff0b7e24 */ /* 0x000fe2000f8e00ff */
[----:B------:R-:W-:Y:S01]  /*4e70*/  VOTEU.ALL UP0, P4 ;  /* 0x0000000000ff7886 */ /* 0x000fe20002000000 */
[----:B------:R-:W-:Y:S01]  /*4e80*/  UMOV UR9, UR33 ;  /* 0x0000002100097c82 */ /* 0x000fe20008000000 */
[----:B------:R-:W-:Y:S01]  /*4e90*/  @!P4 R2UR UR16, R10 ;  /* 0x000000000a10c2ca */ /* 0x000fe200000e0000 */
[----:B------:R-:W-:Y:S01]  /*4ea0*/  UMOV UR11, UR43 ;  /* 0x0000002b000b7c82 */ /* 0x000fe20008000000 */
[----:B------:R-:W-:Y:S01]  /*4eb0*/  @!P4 R2UR UR17, R11 ;  /* 0x000000000b11c2ca */ /* 0x000fe200000e0000 */
[----:B------:R-:W-:Y:S01]  /*4ec0*/  UMOV UR12, UR36 ;  /* 0x00000024000c7c82 */ /* 0x000fe20008000000 */
[----:B------:R-:W-:Y:S01]  /*4ed0*/  UPRMT UR7, UR37, 0x654, UR33 ;  /* 0x0000065425077896 */ /* 0x000fe20008000021 */
[----:B------:R-:W-:Y:S10]  /*4ee0*/  @!P4 IMAD.X R34, RZ, RZ, R39, P0 ;  /* 0x000000ffff22c224 */ /* 0x000ff400000e0627 */
[----:B------:R2:W-:Y:S01]  /*4ef0*/  @!UP1 UTMALDG.3D [UR32], [UR16], desc[UR14] ;  /* 0x00000e20100095b4 */ /* 0x0005e20008011000 */
[----:B------:R2:W-:Y:S01]  /*4f00*/  @!UP0 UTMALDG.3D [UR8], [UR16], desc[UR14] ;  /* 0x00000e08100085b4 */ /* 0x0005e20008011000 */
[----:B------:R2:W-:Y:S01]  /*4f10*/  @!P4 SYNCS.ARRIVE.TRANS64.RED.A0TR RZ, [UR5+0x68], R0 ;  /* 0x00006800ffffc9a7 */ /* 0x0005e20008300405 */
[----:B------:R-:W-:Y:S01]  /*4f20*/  SYNCS.ARRIVE.TRANS64.RED.A1T0 RZ, [UR7], RZ ;  /* 0x000000ffffff79a7 */ /* 0x000fe20008100407 */
[----:B------:R-:W3:Y:S02]  /*4f30*/  SYNCS.PHASECHK.TRANS64.TRYWAIT P2, [UR5+0x90], R12 ;  /* 0x0000900cff0075a7 */ /* 0x000ee40008041105 */
[----:B--23--:R-:W-:Y:S05]  /*4f40*/  @!P2 BRA `(.L_x_96) ;  /* 0x000000440044a947 */ /* 0x00cfea0003800000 */
.L_x_192:
[----:B------:R-:W2:Y:S01]  /*4f50*/  LDC.64 R14, c[0x0][0xb10] ;  /* 0x0002c400ff0e7b82 */ /* 0x000ea20000000a00 */
[----:B------:R-:W-:Y:S01]  /*4f60*/  @!P4 R2UR UR8, R37 ;  /* 0x000000002508c2ca */ /* 0x000fe200000e0000 */
[----:B------:R-:W-:Y:S01]  /*4f70*/  VOTEU.ALL UP0, P4 ;  /* 0x0000000000ff7886 */ /* 0x000fe20002000000 */
[----:B------:R-:W-:Y:S01]  /*4f80*/  @!P4 R2UR UR7, R34 ;  /* 0x000000002207c2ca */ /* 0x000fe200000e0000 */
[----:B------:R-:W-:Y:S01]  /*4f90*/  VOTEU.ALL UP1, P4 ;  /* 0x0000000000ff7886 */ /* 0x000fe20002020000 */
[----:B------:R-:W-:Y:S03]  /*4fa0*/  UMOV UR14, 0x0 ;  /* 0x00000000000e7882 */ /* 0x000fe60000000000 */
[----:B------:R-:W3:Y:S01]  /*4fb0*/  LDC.64 R10, c[0x0][0xb18] ;  /* 0x0002c600ff0a7b82 */ /* 0x000ee20000000a00 */
[----:B------:R-:W-:Y:S01]  /*4fc0*/  @!UP0 UIADD3 UR26, UPT, UPT, UR42, 0x20, URZ ;  /* 0x000000202a1a8890 */ /* 0x000fe2000fffe0ff */
[----:B------:R-:W-:Y:S01]  /*4fd0*/  @!P4 IMAD.MOV.U32 R34, RZ, RZ, 0x1000 ;  /* 0x00001000ff22c424 */ /* 0x000fe200078e00ff */
[----:B------:R-:W-:Y:S01]  /*4fe0*/  @!UP0 UIADD3 UR24, UPT, UPT, UR5, 0x2200, URZ ;  /* 0x0000220005188890 */ /* 0x000fe2000fffe0ff */
[----:B------:R-:W-:Y:S01]  /*4ff0*/  @P3 SHF.R.U32.HI R27, RZ, 0x10, R29 ;  /* 0x00000010ff1b3819 */ /* 0x000fe2000001161d */
[----:B------:R-:W-:Y:S03]  /*5000*/  UMOV UR15, 0x10000000 ;  /* 0x10000000000f7882 */ /* 0x000fe60000000000 */
[----:B------:R-:W4:Y:S01]  /*5010*/  @!P1 LDC R0, c[0x0][0xb20] ;  /* 0x0002c800ff009b82 */ /* 0x000f220000000800 */
[----:B------:R-:W-:Y:S01]  /*5020*/  UMOV UR27, UR43 ;  /* 0x0000002b001b7c82 */ /* 0x000fe20008000000 */
[----:B------:R-:W-:Y:S01]  /*5030*/  IMAD.U32 R40, RZ, RZ, UR8 ;  /* 0x00000008ff287e24 */ /* 0x000fe2000f8e00ff */
[----:B------:R-:W-:Y:S05]  /*5040*/  UMOV UR28, UR36 ;  /* 0x00000024001c7c82 */ /* 0x000fea0008000000 */
[----:B-1----:R-:W1:Y:S01]  /*5050*/  @!P1 LDC R3, c[0x0][0xb0c] ;  /* 0x0002c300ff039b82 */ /* 0x002e620000000800 */
[----:B------:R-:W-:Y:S01]  /*5060*/  IMAD.U32 R41, RZ, RZ, UR7 ;  /* 0x00000007ff297e24 */ /* 0x000fe2000f8e00ff */
[----:B------:R-:W-:Y:S01]  /*5070*/  @!UP0 UIADD3 UR10, UPT, UPT, UR42, 0x60, URZ ;  /* 0x000000602a0a8890 */ /* 0x000fe2000fffe0ff */
[----:B------:R-:W-:Y:S01]  /*5080*/  @!P4 R2UR UR16, R40 ;  /* 0x000000002810c2ca */ /* 0x000fe200000e0000 */
[----:B------:R-:W-:Y:S01]  /*5090*/  @!UP0 UIADD3 UR8, UPT, UPT, UR5, 0x2a00, URZ ;  /* 0x00002a0005088890 */ /* 0x000fe2000fffe0ff */
[----:B------:R-:W-:Y:S01]  /*50a0*/  VIADD R33, R33, 0x1 ;  /* 0x0000000121217836 */ /* 0x000fe20000000000 */
[----:B------:R-:W-:Y:S01]  /*50b0*/  @!P4 R2UR UR17, R41 ;  /* 0x000000002911c2ca */ /* 0x000fe200000e0000 */
[----:B------:R-:W-:Y:S01]  /*50c0*/  VOTEU.ALL UP0, P4 ;  /* 0x0000000000ff7886 */ /* 0x000fe20002000000 */
[----:B------:R-:W-:Y:S01]  /*50d0*/  UMOV UR9, UR25 ;  /* 0x0000001900097c82 */ /* 0x000fe20008000000 */
[----:B------:R-:W-:Y:S01]  /*50e0*/  UMOV UR11, UR43 ;  /* 0x0000002b000b7c82 */ /* 0x000fe20008000000 */
[----:B------:R-:W-:Y:S01]  /*50f0*/  UMOV UR12, UR36 ;  /* 0x00000024000c7c82 */ /* 0x000fe20008000000 */
[----:B------:R-:W-:Y:S08]  /*5100*/  UPRMT UR7, UR37, 0x654, UR25 ;  /* 0x0000065425077896 */ /* 0x000ff00008000019 */
[----:B------:R1:W-:Y:S02]  /*5110*/  @!UP1 UTMALDG.3D [UR24], [UR16], desc[UR14] ;  /* 0x00000e18100095b4 */ /* 0x0003e40008011000 */
[----:B-1----:R-:W-:Y:S01]  /*5120*/  @!P1 ISETP.NE.AND P2, PT, R3, 0x1, PT ;  /* 0x000000010300980c */ /* 0x002fe20003f45270 */
[C---:B--2---:R-:W-:Y:S01]  /*5130*/  @!P1 IMAD.HI.U32 R14, R13.reuse, R14, RZ ;  /* 0x0000000e0d0e9227 */ /* 0x044fe200078e00ff */
[----:B---3--:R-:W-:Y:S01]  /*5140*/  @!P1 ISETP.NE.AND P0, PT, R10, 0x1, PT ;  /* 0x000000010a00980c */ /* 0x008fe20003f05270 */
[----:B------:R1:W-:Y:S01]  /*5150*/  @!UP0 UTMALDG.3D [UR8], [UR16], desc[UR14] ;  /* 0x00000e08100085b4 */ /* 0x0003e20008011000 */
[----:B------:R1:W-:Y:S01]  /*5160*/  @!P4 SYNCS.ARRIVE.TRANS64.RED.A0TR RZ, [UR5+0x70], R34 ;  /* 0x00007022ffffc9a7 */ /* 0x0003e20008300405 */
[C---:B------:R-:W-:Y:S01]  /*5170*/  @!P1 IMAD.HI.U32 R11, R8.reuse, R11, RZ ;  /* 0x0000000b080b9227 */ /* 0x040fe200078e00ff */
[----:B------:R-:W-:Y:S04]  /*5180*/  @!P1 SHF.R.U32.HI R14, RZ, R15, R14 ;  /* 0x0000000fff0e9219 */ /* 0x000fe8000001160e */
[----:B----4-:R-:W-:Y:S02]  /*5190*/  @!P1 SHF.R.U32.HI R9, RZ, R0, R11 ;  /* 0x00000000ff099219 */ /* 0x010fe4000001160b */
[----:B------:R-:W-:Y:S02]  /*51a0*/  @!P1 SEL R14, R13, R14, !P2 ;  /* 0x0000000e0d0e9207 */ /* 0x000fe40005000000 */
[----:B------:R-:W-:Y:S05]  /*51b0*/  @!P1 SEL R9, R8, R9, !P0 ;  /* 0x0000000908099207 */ /* 0x000fea0004000000 */
[----:B------:R-:W-:Y:S01]  /*51c0*/  @!P1 IMAD.IADD R0, R9, 0x1, -R14 ;  /* 0x0000000109009824 */ /* 0x000fe200078e0a0e */
[----:B------:R-:W-:Y:S01]  /*51d0*/  SYNCS.ARRIVE.TRANS64.RED.A1T0 RZ, [UR7], RZ ;  /* 0x000000ffffff79a7 */ /* 0x000fe20008100407 */
[----:B------:R-:W-:Y:S02]  /*51e0*/  @!P1 IMAD.IADD R9, R14, 0x1, -R9 ;  /* 0x000000010e099824 */ /* 0x000fe400078e0a09 */
[----:B------:R-:W-:Y:S02]  /*51f0*/  @!P1 IMAD R13, R0, R3, R13 ;  /* 0x00000003000d9224 */ /* 0x000fe400078e020d */
[----:B------:R-:W-:Y:S01]  /*5200*/  @!P1 IMAD R8, R9, R10, R8 ;  /* 0x0000000a09089224 */ /* 0x000fe200078e0208 */
[----:B------:R-:W2:Y:S02]  /*5210*/  SYNCS.PHASECHK.TRANS64.TRYWAIT P5, [UR5+0x98], R12 ;  /* 0x0000980cff0075a7 */ /* 0x000ea400080a1105 */
[----:B-12---:R-:W-:Y:S05]  /*5220*/  @!P5 BRA `(.L_x_97) ;  /* 0x0000004000a4d947 */ /* 0x006fea0003800000 */
.L_x_194:
[----:B-1----:R-:W-:Y:S01]  /*5230*/  @!P4 IADD3 R3, P0, PT, R38, 0x580, RZ ;  /* 0x000005802603c810 */ /* 0x002fe20007f1e0ff */
[----:B------:R-:W-:Y:S01]  /*5240*/  VOTEU.ALL UP0, P4 ;  /* 0x0000000000ff7886 */ /* 0x000fe20002000000 */
[----:B------:R-:W-:Y:S01]  /*5250*/  VOTEU.ALL UP1, P4 ;  /* 0x0000000000ff7886 */ /* 0x000fe20002020000 */
[----:B------:R-:W-:Y:S01]  /*5260*/  UMOV UR14, 0x0 ;  /* 0x00000000000e7882 */ /* 0x000fe20000000000 */
[----:B------:R-:W-:Y:S01]  /*5270*/  @!P4 R2UR UR8, R3 ;  /* 0x000000000308c2ca */ /* 0x000fe200000e0000 */
[----:B------:R-:W-:Y:S01]  /*5280*/  @!P4 IMAD.X R0, RZ, RZ, R39, P0 ;  /* 0x000000ffff00c224 */ /* 0x000fe200000e0627 */
[----:B------:R-:W-:Y:S01]  /*5290*/  @!UP0 UIADD3 UR17, UPT, UPT, UR5, 0x78, URZ ;  /* 0x0000007805118890 */ /* 0x000fe2000fffe0ff */
[----:B------:R-:W-:Y:S01]  /*52a0*/  ISETP.NE.AND P0, PT, R33, 0x2, PT ;  /* 0x000000022100780c */ /* 0x000fe20003f05270 */
[----:B------:R-:W-:Y:S01]  /*52b0*/  @!UP0 UIADD3 UR18, UPT, UPT, UR42, 0x30, URZ ;  /* 0x000000302a128890 */ /* 0x000fe2000fffe0ff */
[----:B------:R-:W-:Y:S01]  /*52c0*/  LOP3.LUT R36, R36, 0x1, RZ, 0x3c, !PT ;  /* 0x0000000124247812 */ /* 0x000fe200078e3cff */
[----:B------:R-:W-:Y:S01]  /*52d0*/  @!UP0 UIADD3 UR16, UPT, UPT, UR5, 0x3200, URZ ;  /* 0x0000320005108890 */ /* 0x000fe2000fffe0ff */
[----:B------:R-:W-:Y:S01]  /*52e0*/  @!P4 R2UR UR7, R0 ;  /* 0x000000000007c2ca */ /* 0x000fe200000e0000 */
[----:B------:R-:W-:Y:S01]  /*52f0*/  UMOV UR15, 0x10000000 ;  /* 0x10000000000f7882 */ /* 0x000fe20000000000 */
[----:B------:R-:W-:Y:S01]  /*5300*/  UMOV UR19, UR43 ;  /* 0x0000002b00137c82 */ /* 0x000fe20008000000 */
[----:B------:R-:W-:Y:S01]  /*5310*/  UMOV UR20, UR36 ;  /* 0x0000002400147c82 */ /* 0x000fe20008000000 */
[----:B------:R-:W-:Y:S01]  /*5320*/  @!UP0 UIADD3 UR10, UPT, UPT, UR42, 0x70, URZ ;  /* 0x000000702a0a8890 */ /* 0x000fe2000fffe0ff */
[----:B------:R-:W-:Y:S01]  /*5330*/  SEL R3, RZ, 0x1, P0 ;  /* 0x00000001ff037807 */ /* 0x000fe20000000000 */
[----:B------:R-:W-:Y:S01]  /*5340*/  IMAD.U32 R10, RZ, RZ, UR8 ;  /* 0x00000008ff0a7e24 */ /* 0x000fe2000f8e00ff */
[----:B------:R-:W-:Y:S01]  /*5350*/  @!UP0 UIADD3 UR8, UPT, UPT, UR5, 0x3a00, URZ ;  /* 0x00003a0005088890 */ /* 0x000fe2000fffe0ff */
[----:B------:R-:W-:Y:S01]  /*5360*/  IMAD.IADD R34, R8, 0x1, R58 ;  /* 0x0000000108227824 */ /* 0x000fe200078e023a */
[----:B------:R-:W-:Y:S01]  /*5370*/  VOTEU.ALL UP0, P4 ;  /* 0x0000000000ff7886 */ /* 0x000fe20002000000 */
[----:B------:R-:W-:Y:S01]  /*5380*/  UMOV UR11, UR43 ;  /* 0x0000002b000b7c82 */ /* 0x000fe20008000000 */
[----:B------:R-:W-:Y:S01]  /*5390*/  @!P4 R2UR UR22, R10 ;  /* 0x000000000a16c2ca */ /* 0x000fe200000e0000 */
[----:B------:R-:W-:Y:S01]  /*53a0*/  UMOV UR12, UR36 ;  /* 0x00000024000c7c82 */ /* 0x000fe20008000000 */
[----:B------:R-:W-:Y:S01]  /*53b0*/  IMAD.U32 R11, RZ, RZ, UR7 ;  /* 0x00000007ff0b7e24 */ /* 0x000fe2000f8e00ff */
[----:B------:R-:W-:Y:S01]  /*53c0*/  UMOV UR9, UR17 ;  /* 0x0000001100097c82 */ /* 0x000fe20008000000 */
[----:B------:R-:W-:Y:S01]  /*53d0*/  @P3 R2UR UR36, R27 ;  /* 0x000000001b2432ca */ /* 0x000fe200000e0000 */
[----:B------:R-:W-:Y:S01]  /*53e0*/  IMAD.IADD R37, R13, 0x1, R60 ;  /* 0x000000010d257824 */ /* 0x000fe200078e023c */
[----:B------:R-:W-:Y:S02]  /*53f0*/  LOP3.LUT R32, R32, R3, RZ, 0x3c, !PT ;  /* 0x0000000320207212 */ /* 0x000fe400078e3cff */
[----:B------:R-:W-:Y:S02]  /*5400*/  @!P4 R2UR UR23, R11 ;  /* 0x000000000b17c2ca */ /* 0x000fe400000e0000 */
[----:B------:R-:W-:Y:S11]  /*5410*/  SEL R33, R33, RZ, P0 ;  /* 0x000000ff21217207 */ /* 0x000ff60000000000 */
[----:B------:R2:W-:Y:S01]  /*5420*/  @!UP1 UTMALDG.3D [UR16], [UR22], desc[UR14] ;  /* 0x00000e10160095b4 */ /* 0x0005e20008011000 */
[----:B------:R2:W-:Y:S01]  /*5430*/  @!UP0 UTMALDG.3D [UR8], [UR22], desc[UR14] ;  /* 0x00000e08160085b4 */ /* 0x0005e20008011000 */
[----:B------:R2:W-:Y:S01]  /*5440*/  @!P4 SYNCS.ARRIVE.TRANS64.RED.A0TR RZ, [UR5+0x78], R25 ;  /* 0x00007819ffffc9a7 */ /* 0x0005e20008300405 */
[----:B------:R-:W-:Y:S01]  /*5450*/  UPLOP3.LUT UP0, UPT, UPT, UPT, UPT, 0x80, 0x8 ;  /* 0x000000000008789c */ /* 0x000fe20003f0f070 */
[----:B------:R-:W-:Y:S01]  /*5460*/  SYNCS.ARRIVE.TRANS64.RED.A1T0 RZ, [UR6], RZ ;  /* 0x000000ffffff79a7 */ /* 0x000fe20008100406 */
[----:B------:R-:W-:Y:S09]  /*5470*/  @P3 BRA `(.L_x_98) ;  /* 0xfffffff0002c3947 */ /* 0x000ff2000383ffff */
[----:B------:R-:W-:-:S04]  /*5480*/  SHF.L.U32 R3, R36, 0x1f, RZ ;  /* 0x0000001f24037819 */ /* 0x000fc800000006ff */
[----:B------:R-:W1:Y:S02]  /*5490*/  SYNCS.PHASECHK.TRANS64.TRYWAIT P0, [UR5+0x80], R3 ;  /* 0x00008003ff0075a7 */ /* 0x000e640008001105 */
[----:B-1----:R-:W-:Y:S05]  /*54a0*/  @!P0 BRA `(.L_x_99) ;  /* 0x00000040001c8947 */ /* 0x002fea0003800000 */
.L_x_196:
[----:B------:R-:W3:Y:S02]  /*54b0*/  SYNCS.PHASECHK.TRANS64.TRYWAIT P0, [UR5+0x88], R3 ;  /* 0x00008803ff0075a7 */ /* 0x000ee40008001105 */
[----:B---3--:R-:W-:Y:S05]  /*54c0*/  @!P0 BRA `(.L_x_100) ;  /* 0x00000040002c8947 */ /* 0x008fea0003800000 */
.L_x_198:
[----:B------:R-:W3:Y:S02]  /*54d0*/  SYNCS.PHASECHK.TRANS64.TRYWAIT P0, [UR5+0x90], R3 ;  /* 0x00009003ff0075a7 */ /* 0x000ee40008001105 */
[----:B---3--:R-:W-:Y:S05]  /*54e0*/  @!P0 BRA `(.L_x_101) ;  /* 0x00000040003c8947 */ /* 0x008fea0003800000 */
.L_x_200:
[----:B-1----:R-:W-:-:S07]  /*54f0*/  MOV R0, UR5 ;  /* 0x0000000500007c02 */ /* 0x002fce0008000f00 */
.L_x_102:
[----:B-1----:R-:W-:-:S04]  /*5500*/  SHF.L.U32 R3, R36, 0x1f, RZ ;  /* 0x0000001f24037819 */ /* 0x002fc800000006ff */
[----:B------:R1:W3:Y:S03]  /*5510*/  SYNCS.PHASECHK.TRANS64.TRYWAIT P0, [R0+URZ+0x98], R3 ;  /* 0x00009803000075a7 */ /* 0x0002e600080011ff */
[----:B---3--:R-:W-:Y:S05]  /*5520*/  @!P0 NANOSLEEP.SYNCS 0x989680 ;  /* 0x009896800000895d */ /* 0x008fea0003900000 */
[----:B------:R-:W3:Y:S02]  /*5530*/  @!P0 SYNCS.PHASECHK.TRANS64 P0, [R0+URZ+0x98], R3 ;  /* 0x00009803000085a7 */ /* 0x000ee400080010ff */
[----:B--23--:R-:W-:Y:S05]  /*5540*/  @P0 EXIT ;  /* 0x000000000000094d */ /* 0x00cfea0003800000 */
[----:B------:R-:W-:Y:S05]  /*5550*/  BRA `(.L_x_102) ;  /* 0xfffffffc00e87947 */ /* 0x000fea000383ffff */
.L_x_87:
[----:B------:R-:W-:-:S06]  /*5560*/  UISETP.GE.AND UP0, UPT, UR10, 0x4, UPT ;  /* 0x000000040a00788c */ /* 0x000fcc000bf06270 */
[----:B------:R-:W-:-:S13]  /*5570*/  PLOP3.LUT P0, PT, PT, PT, UP0, 0x80, 0x8 ;  /* 0x000000000008781c */ /* 0x000fda0003f0f008 */
[----:B------:R-:W-:Y:S05]  /*5580*/  @!P0 EXIT ;  /* 0x000000000000894d */ /* 0x000fea0003800000 */
[----:B------:R-:W-:Y:S01]  /*5590*/  BAR.SYNC.DEFER_BLOCKING 0x6, 0xa0 ;  /* 0x0182800000007b1d */ /* 0x000fe20000010000 */
[----:B------:R-:W-:Y:S02]  /*55a0*/  IMAD.SHL.U32 R4, R66, 0x200000, RZ ;  /* 0x0020000042047824 */ /* 0x000fe400078e00ff */
[----:B------:R-:W-:Y:S02]  /*55b0*/  HFMA2 R71, -RZ, RZ, 0, 5.9604644775390625e-08 ;  /* 0x00000001ff477431 */ /* 0x000fe400000001ff */
[C---:B------:R-:W-:Y:S01]  /*55c0*/  IMAD.SHL.U32 R65, R72.reuse, 0x10, RZ ;  /* 0x0000001048417824 */ /* 0x040fe200078e00ff */
[----:B------:R-:W-:Y:S01]  /*55d0*/  MOV R69, RZ ;  /* 0x000000ff00457202 */ /* 0x000fe20000000f00 */
[----:B------:R-:W-:Y:S01]  /*55e0*/  IMAD.U32 R33, R72, 0x10000, RZ ;  /* 0x0001000048217824 */ /* 0x000fe200078e00ff */
[----:B------:R-:W-:Y:S01]  /*55f0*/  UMOV UR48, 0x400 ;  /* 0x0000040000307882 */ /* 0x000fe20000000000 */
[----:B------:R-:W1:Y:S01]  /*5600*/  LDC R63, c[0x0][0x370] ;  /* 0x0000dc00ff3f7b82 */ /* 0x000e620000000800 */
[----:B------:R-:W-:Y:S01]  /*5610*/  ULEA UR48, UR37, UR48, 0x18 ;  /* 0x0000003025307291 */ /* 0x000fe2000f8ec0ff */
[----:B------:R-:W-:Y:S01]  /*5620*/  LOP3.LUT R4, R4, 0x200000, RZ, 0xc0, !PT ;  /* 0x0020000004047812 */ /* 0x000fe200078ec0ff */
[----:B------:R-:W-:Y:S01]  /*5630*/  IMAD.SHL.U32 R64, R72, 0x2, RZ ;  /* 0x0000000248407824 */ /* 0x000fe200078e00ff */
[C---:B------:R-:W-:Y:S01]  /*5640*/  LOP3.LUT R5, R65.reuse, 0x40, RZ, 0xc0, !PT ;  /* 0x0000004041057812 */ /* 0x040fe200078ec0ff */
[----:B------:R-:W-:Y:S01]  /*5650*/  IMAD.SHL.U32 R3, R66, 0x200, RZ ;  /* 0x0000020042037824 */ /* 0x000fe200078e00ff */
[----:B------:R-:W-:Y:S01]  /*5660*/  LOP3.LUT R2, R65, 0x5b0, RZ, 0xc0, !PT ;  /* 0x000005b041027812 */ /* 0x000fe200078ec0ff */
[----:B------:R-:W-:Y:S01]  /*5670*/  UIADD3 UR4, UPT, UPT, UR48, 0x200, URZ ;  /* 0x0000020030047890 */ /* 0x000fe2000fffe0ff */
[----:B------:R-:W2:Y:S01]  /*5680*/  LDC R28, c[0x0][0xb0c] ;  /* 0x0002c300ff1c7b82 */ /* 0x000ea20000000800 */
[----:B------:R-:W-:Y:S01]  /*5690*/  LOP3.LUT R33, R4, 0x400000, R33, 0xf8, !PT ;  /* 0x0040000004217812 */ /* 0x000fe200078ef821 */
[----:B------:R-:W-:Y:S01]  /*56a0*/  IMAD.MOV.U32 R30, RZ, RZ, RZ ;  /* 0x000000ffff1e7224 */ /* 0x000fe200078e00ff */
[----:B------:R-:W-:Y:S01]  /*56b0*/  LOP3.LUT R64, R5, 0x8, R64, 0xf8, !PT ;  /* 0x0000000805407812 */ /* 0x000fe200078ef840 */
[----:B------:R-:W-:Y:S01]  /*56c0*/  IMAD.MOV.U32 R70, RZ, RZ, RZ ;  /* 0x000000ffff467224 */ /* 0x000fe200078e00ff */
[----:B------:R-:W-:Y:S01]  /*56d0*/  LOP3.LUT R3, R2, 0x200, R3, 0xf8, !PT ;  /* 0x0000020002037812 */ /* 0x000fe200078ef803 */
[----:B------:R-:W-:Y:S01]  /*56e0*/  IMAD.MOV.U32 R76, RZ, RZ, RZ ;  /* 0x000000ffff4c7224 */ /* 0x000fe200078e00ff */
[----:B------:R-:W-:Y:S01]  /*56f0*/  LOP3.LUT P0, RZ, R65, 0x40, RZ, 0xc0, !PT ;  /* 0x0000004041ff7812 */ /* 0x000fe2000780c0ff */
[----:B------:R-:W3:Y:S01]  /*5700*/  LDC R61, c[0x0][0xb20] ;  /* 0x0002c800ff3d7b82 */ /* 0x000ee20000000800 */
[----:B------:R-:W4:Y:S01]  /*5710*/  LDS R0, [UR48+0x160] ;  /* 0x00016030ff007984 */ /* 0x000f220008000800 */
[----:B------:R-:W-:Y:S01]  /*5720*/  LOP3.LUT R64, R3, R64, RZ, 0xfc, !PT ;  /* 0x0000004003407212 */ /* 0x000fe200078efcff */
[----:B------:R-:W-:Y:S01]  /*5730*/  IMAD.U32 R67, RZ, RZ, UR4 ;  /* 0x00000004ff437e24 */ /* 0x000fe2000f8e00ff */
[----:B------:R-:W-:Y:S01]  /*5740*/  LOP3.LUT R72, R72, 0x60, RZ, 0xc0, !PT ;  /* 0x0000006048487812 */ /* 0x000fe200078ec0ff */
[----:B------:R-:W1:Y:S03]  /*5750*/  LDCU.64 UR52, c[0x0][0x348] ;  /* 0x00006900ff3477ac */ /* 0x000e660008000a00 */
[----:B------:R-:W1:Y:S01]  /*5760*/  LDC R27, c[0x0][0xb30] ;  /* 0x0002cc00ff1b7b82 */ /* 0x000e620000000800 */
[----:B------:R-:W1:Y:S01]  /*5770*/  LDCU.64 UR38, c[0x0][0x888] ;  /* 0x00011100ff2677ac */ /* 0x000e620008000a00 */
[----:B------:R-:W1:Y:S06]  /*5780*/  LDCU.64 UR44, c[0x0][0x890] ;  /* 0x00011200ff2c77ac */ /* 0x000e6c0008000a00 */
[----:B------:R-:W1:Y:S01]  /*5790*/  LDC.64 R56, c[0x0][0xb10] ;  /* 0x0002c400ff387b82 */ /* 0x000e620000000a00 */
[----:B------:R-:W-:Y:S01]  /*57a0*/  UMOV UR49, URZ ;  /* 0x000000ff00317c82 */ /* 0x000fe20008000000 */
[----:B------:R-:W-:-:S06]  /*57b0*/  UMOV UR51, URZ ;  /* 0x000000ff00337c82 */ /* 0x000fcc0008000000 */
[----:B------:R-:W1:Y:S08]  /*57c0*/  LDC.64 R24, c[0x0][0xb18] ;  /* 0x0002c600ff187b82 */ /* 0x000e700000000a00 */
[----:B------:R-:W1:Y:S08]  /*57d0*/  LDC.64 R22, c[0x0][0xb28] ;  /* 0x0002ca00ff167b82 */ /* 0x000e700000000a00 */
[----:B------:R-:W1:Y:S01]  /*57e0*/  LDC.64 R54, c[0x0][0x8b0] ;  /* 0x00022c00ff367b82 */ /* 0x000e620000000a00 */
[----:B----4-:R-:W-:Y:S01]  /*57f0*/  IMAD.IADD R33, R0, 0x1, R33 ;  /* 0x0000000100217824 */ /* 0x010fe200078e0221 */
[----:B------:R-:W-:-:S06]  /*5800*/  P2R R0, PR, RZ, 0x1 ;  /* 0x00000001ff007803 */ /* 0x000fcc0000000000 */
[----:B------:R-:W4:Y:S08]  /*5810*/  LDC.64 R52, c[0x0][0x8a8] ;  /* 0x00022a00ff347b82 */ /* 0x000f300000000a00 */
[----:B--23--:R-:W1:Y:S02]  /*5820*/  LDC R62, c[0x0][0x374] ;  /* 0x0000dd00ff3e7b82 */ /* 0x00ce640000000800 */
.L_x_146:
[C---:B------:R-:W-:Y:S02]  /*5830*/  LEA R0, R76.reuse, UR48, 0x3 ;  /* 0x000000304c007c11 */ /* 0x040fe4000f8e18ff */
[----:B------:R-:W-:Y:S02]  /*5840*/  SHF.L.U32 R3, R69, 0x1f, RZ ;  /* 0x0000001f45037819 */ /* 0x000fe400000006ff */
[----:B------:R-:W-:Y:S02]  /*5850*/  LEA R16, R76, UR48, 0x4 ;  /* 0x000000304c107c11 */ /* 0x000fe4000f8e20ff */
[----:B--2---:R-:W2:Y:S02]  /*5860*/  SYNCS.PHASECHK.TRANS64.TRYWAIT P0, [R0+URZ+0xb0], R3 ;  /* 0x0000b003000075a7 */ /* 0x004ea400080011ff */
[----:B--2---:R-:W-:Y:S05]  /*5870*/  @!P0 BRA `(.L_x_103) ;  /* 0x0000003c00708947 */ /* 0x004fea0003800000 */
.L_x_201:
[----:B------:R-:W3:Y:S01]  /*5880*/  LDC.64 R12, c[0x0][0xb10] ;  /* 0x0002c400ff0c7b82 */ /* 0x000ee20000000a00 */
[----:B------:R-:W4:Y:S01]  /*5890*/  LDS.128 R16, [R16+0x140] ;  /* 0x0001400010107984 */ /* 0x000f220000000c00 */
[----:B-1----:R-:W-:Y:S01]  /*58a0*/  ISETP.NE.AND P1, PT, R27, 0x1, PT ;  /* 0x000000011b00780c */ /* 0x002fe20003f25270 */
[----:B--2---:R-:W-:Y:S01]  /*58b0*/  VIADD R0, R0, 0xc0 ;  /* 0x000000c000007836 */ /* 0x004fe20000000000 */
[----:B------:R-:W-:Y:S04]  /*58c0*/  ISETP.GE.AND P0, PT, R26, 0x1, PT ;  /* 0x000000011a00780c */ /* 0x000fe80003f06270 */
[----:B------:R-:W1:Y:S01]  /*58d0*/  LDC.64 R10, c[0x0][0xb18] ;  /* 0x0002c600ff0a7b82 */ /* 0x000e620000000a00 */
[----:B------:R-:W-:Y:S01]  /*58e0*/  PRMT R0, RZ, 0x654, R0 ;  /* 0x00000654ff007816 */ /* 0x000fe20000000000 */
[----:B------:R-:W-:Y:S01]  /*58f0*/  @!PT LDS RZ, [RZ] ;  /* 0x00000000fffff984 */ /* 0x000fe20000000800 */
[----:B------:R-:W-:Y:S01]  /*5900*/  @!PT LDS RZ, [RZ] ;  /* 0x00000000fffff984 */ /* 0x000fe20000000800 */
[----:B------:R-:W-:Y:S01]  /*5910*/  @!PT LDS RZ, [RZ] ;  /* 0x00000000fffff984 */ /* 0x000fe20000000800 */
[----:B------:R-:W-:Y:S01]  /*5920*/  @!PT LDS RZ, [RZ] ;  /* 0x00000000fffff984 */ /* 0x000fe20000000800 */
[----:B------:R2:W-:Y:S06]  /*5930*/  MEMBAR.ALL.CTA ;  /* 0x0000000000007992 */ /* 0x0005ec0000008000 */
[----:B--2---:R-:W2:Y:S01]  /*5940*/  FENCE.VIEW.ASYNC.S ;  /* 0x00000000000073c6 */ /* 0x004ea20000000000 */
[----:B------:R-:W1:Y:S08]  /*5950*/  @!P1 LDC R14, c[0x0][0xb20] ;  /* 0x0002c800ff0e9b82 */ /* 0x000e700000000800 */
[----:B------:R-:W1:Y:S01]  /*5960*/  @!P1 LDC R9, c[0x0][0xb0c] ;  /* 0x0002c300ff099b82 */ /* 0x000e620000000800 */
[----:B--2---:R2:W-:Y:S01]  /*5970*/  SYNCS.ARRIVE.TRANS64.RED.A1T0 RZ, [R0+URZ], RZ ;  /* 0x000000ff00ff79a7 */ /* 0x0045e200081004ff */
[----:B----4-:R-:W-:Y:S04]  /*5980*/  LOP3.LUT P4, RZ, R18, 0x1, RZ, 0xc0, !PT ;  /* 0x0000000112ff7812 */ /* 0x010fe8000788c0ff */
[----:B------:R-:W-:Y:S09]  /*5990*/  P2R R73, PR, RZ, 0x10 ;  /* 0x00000010ff497803 */ /* 0x000ff20000000000 */
[----:B------:R-:W-:Y:S02]  /*59a0*/  @P4 MOV R31, R16 ;  /* 0x00000010001f4202 */ /* 0x000fe40000000f00 */
[----:B------:R-:W-:Y:S01]  /*59b0*/  @P4 LOP3.LUT R29, R17, 0xffff, RZ, 0xc0, !PT ;  /* 0x0000ffff111d4812 */ /* 0x000fe200078ec0ff */
[----:B--23--:R-:W-:Y:S06]  /*59c0*/  @!P0 BRA `(.L_x_104) ;  /* 0x0000000000a48947 */ /* 0x00cfec0003800000 */
[----:B------:R-:W-:Y:S01]  /*59d0*/  IMAD.HI.U32 R36, R62, R25, RZ ;  /* 0x000000193e247227 */ /* 0x000fe200078e00ff */
[----:B------:R-:W-:Y:S02]  /*59e0*/  ISETP.NE.AND P0, PT, R24, 0x1, PT ;  /* 0x000000011800780c */ /* 0x000fe40003f05270 */
[----:B------:R-:W-:Y:S01]  /*59f0*/  ISETP.NE.AND P2, PT, R26, 0x1, PT ;  /* 0x000000011a00780c */ /* 0x000fe20003f45270 */
[-C--:B------:R-:W-:Y:S01]  /*5a00*/  IMAD.HI.U32 R20, R63, R56.reuse, RZ ;  /* 0x000000383f147227 */ /* 0x080fe200078e00ff */
[----:B------:R-:W-:Y:S02]  /*5a10*/  SHF.R.U32.HI R21, RZ, R61, R36 ;  /* 0x0000003dff157219 */ /* 0x000fe40000011624 */
[----:B------:R-:W-:Y:S01]  /*5a20*/  ISETP.NE.AND P3, PT, R28, 0x1, PT ;  /* 0x000000011c00780c */ /* 0x000fe20003f65270 */
[----:B------:R-:W-:Y:S01]  /*5a30*/  IMAD.HI.U32 R40, R29, R25, RZ ;  /* 0x000000191d287227 */ /* 0x000fe200078e00ff */
[----:B------:R-:W-:Y:S02]  /*5a40*/  SHF.R.U32.HI R20, RZ, R57, R20 ;  /* 0x00000039ff147219 */ /* 0x000fe40000011614 */
[----:B------:R-:W-:Y:S01]  /*5a50*/  SEL R3, R62, R21, !P0 ;  /* 0x000000153e037207 */ /* 0x000fe20004000000 */
[----:B------:R-:W-:Y:S01]  /*5a60*/  IMAD.HI.U32 R38, R31, R56, RZ ;  /* 0x000000381f267227 */ /* 0x000fe200078e00ff */
[----:B------:R-:W-:Y:S03]  /*5a70*/  SEL R7, R63, R20, !P3 ;  /* 0x000000143f077207 */ /* 0x000fe60005800000 */
[-C--:B------:R-:W-:Y:S01]  /*5a80*/  IMAD.HI.U32 R20, R3, R22.reuse, RZ ;  /* 0x0000001603147227 */ /* 0x080fe200078e00ff */
[----:B------:R-:W-:Y:S03]  /*5a90*/  SHF.R.U32.HI R38, RZ, R57, R38 ;  /* 0x00000039ff267219 */ /* 0x000fe60000011626 */
[----:B------:R-:W-:Y:S01]  /*5aa0*/  IMAD.HI.U32 R36, R7, R22, RZ ;  /* 0x0000001607247227 */ /* 0x000fe200078e00ff */
[----:B------:R-:W-:Y:S02]  /*5ab0*/  @P2 SHF.R.U32.HI R3, RZ, R23, R20 ;  /* 0x00000017ff032219 */ /* 0x000fe40000011614 */
[----:B------:R-:W-:Y:S02]  /*5ac0*/  SHF.R.U32.HI R20, RZ, R61, R40 ;  /* 0x0000003dff147219 */ /* 0x000fe40000011628 */
[----:B------:R-:W-:Y:S01]  /*5ad0*/  @P2 SHF.R.U32.HI R7, RZ, R23, R36 ;  /* 0x00000017ff072219 */ /* 0x000fe20000011624 */
[C---:B------:R-:W-:Y:S01]  /*5ae0*/  IMAD R2, R26.reuse, R3, RZ ;  /* 0x000000031a027224 */ /* 0x040fe200078e02ff */
[----:B------:R-:W-:Y:S02]  /*5af0*/  SEL R5, R29, R20, !P0 ;  /* 0x000000141d057207 */ /* 0x000fe40004000000 */
[----:B------:R-:W-:Y:S01]  /*5b00*/  SEL R3, R31, R38, !P3 ;  /* 0x000000261f037207 */ /* 0x000fe20005800000 */
[----:B------:R-:W-:Y:S01]  /*5b10*/  IMAD R4, R26, R7, RZ ;  /* 0x000000071a047224 */ /* 0x000fe200078e02ff */
[C---:B------:R-:W-:Y:S01]  /*5b20*/  ISETP.GE.AND P0, PT, R5.reuse, R2, PT ;  /* 0x000000020500720c */ /* 0x040fe20003f06270 */
[----:B------:R-:W-:Y:S03]  /*5b30*/  IMAD.HI.U32 R6, R5, R22, RZ ;  /* 0x0000001605067227 */ /* 0x000fe600078e00ff */
[----:B------:R-:W-:Y:S01]  /*5b40*/  ISETP.GE.OR P0, PT, R3, R4, P0 ;  /* 0x000000040300720c */ /* 0x000fe20000706670 */
[----:B------:R-:W-:Y:S01]  /*5b50*/  IMAD.MOV R4, RZ, RZ, -R3 ;  /* 0x000000ffff047224 */ /* 0x000fe200078e0a03 */
[-C--:B------:R-:W-:Y:S03]  /*5b60*/  SHF.R.U32.HI R6, RZ, R23.reuse, R6 ;  /* 0x00000017ff067219 */ /* 0x080fe60000011606 */
[----:B------:R-:W-:Y:S01]  /*5b70*/  IMAD R31, R28, R4, R31 ;  /* 0x000000041c1f7224 */ /* 0x000fe200078e021f */
[----:B------:R-:W-:Y:S05]  /*5b80*/  SEL R15, R5, R6, !P2 ;  /* 0x00000006050f7207 */ /* 0x000fea0005000000 */
[----:B------:R-:W-:Y:S02]  /*5b90*/  IMAD.MOV R6, RZ, RZ, -R15 ;  /* 0x000000ffff067224 */ /* 0x000fe400078e0a0f */
[C---:B------:R-:W-:Y:S04]  /*5ba0*/  @!P0 IMAD.HI.U32 R2, R3.reuse, R22, RZ ;  /* 0x0000001603028227 */ /* 0x040fe800078e00ff */
[----:B------:R-:W-:Y:S01]  /*5bb0*/  IMAD R6, R26, R6, R5 ;  /* 0x000000061a067224 */ /* 0x000fe200078e0205 */
[----:B------:R-:W-:Y:S04]  /*5bc0*/  @!P0 SHF.R.U32.HI R2, RZ, R23, R2 ;  /* 0x00000017ff028219 */ /* 0x000fe80000011602 */
[----:B------:R-:W-:Y:S02]  /*5bd0*/  @!P0 SEL R0, R3, R2, !P2 ;  /* 0x0000000203008207 */ /* 0x000fe40005000000 */
[----:B------:R-:W-:Y:S02]  /*5be0*/  IADD3 R2, PT, PT, -R5, RZ, RZ ;  /* 0x000000ff05027210 */ /* 0x000fe40007ffe1ff */
[----:B------:R-:W-:Y:S01]  /*5bf0*/  @!P0 IADD3 R8, PT, PT, R15, -R0, RZ ;  /* 0x800000000f088210 */ /* 0x000fe20007ffe0ff */
[----:B------:R-:W-:Y:S02]  /*5c00*/  @!P0 IMAD R0, R7, R6, R0 ;  /* 0x0000000607008224 */ /* 0x000fe400078e0200 */
[----:B------:R-:W-:Y:S02]  /*5c10*/  IMAD R29, R24, R2, R29 ;  /* 0x00000002181d7224 */ /* 0x000fe400078e021d */
[----:B------:R-:W-:Y:S02]  /*5c20*/  @!P0 IMAD R5, R8, R26, R3 ;  /* 0x0000001a08058224 */ /* 0x000fe400078e0203 */
[----:B------:R-:W-:Y:S04]  /*5c30*/  @!P0 IMAD.MOV.U32 R3, RZ, RZ, R0 ;  /* 0x000000ffff038224 */ /* 0x000fe800078e0000 */
[----:B------:R-:W-:Y:S02]  /*5c40*/  IMAD R31, R3, R28, R31 ;  /* 0x0000001c031f7224 */ /* 0x000fe400078e021f */
[----:B------:R-:W-:Y:S07]  /*5c50*/  IMAD R29, R5, R24, R29 ;  /* 0x00000018051d7224 */ /* 0x000fee00078e021d */
.L_x_104:
[----:B-1----:R-:W-:Y:S01]  /*5c60*/  @!P1 ISETP.NE.AND P0, PT, R10, 0x1, PT ;  /* 0x000000010a00980c */ /* 0x002fe20003f05270 */
[----:B------:R-:W-:Y:S01]  /*5c70*/  @!P1 IMAD.HI.U32 R3, R29, R11, RZ ;  /* 0x0000000b1d039227 */ /* 0x000fe200078e00ff */
[----:B------:R-:W-:Y:S01]  /*5c80*/  R2UR UR42, R37 ;  /* 0x00000000252a72ca */ /* 0x000fe200000e0000 */
[----:B------:R-:W-:Y:S01]  /*5c90*/  BSSY.RECONVERGENT B6, `(.L_x_105) ;  /* 0x0000031000067945 */ /* 0x000fe20003800200 */
[----:B------:R-:W-:Y:S01]  /*5ca0*/  R2UR UR41, R34 ;  /* 0x00000000222972ca */ /* 0x000fe200000e0000 */
[----:B------:R-:W-:Y:S01]  /*5cb0*/  @!P1 IMAD.HI.U32 R0, R31, R12, RZ ;  /* 0x0000000c1f009227 */ /* 0x000fe200078e00ff */
[----:B------:R-:W-:Y:S02]  /*5cc0*/  @!P1 SHF.R.U32.HI R2, RZ, R14, R3 ;  /* 0x0000000eff029219 */ /* 0x000fe40000011603 */
[----:B------:R-:W-:Y:S01]  /*5cd0*/  @!P1 ISETP.NE.AND P2, PT, R9, 0x1, PT ;  /* 0x000000010900980c */ /* 0x000fe20003f45270 */
[----:B------:R-:W-:Y:S01]  /*5ce0*/  VIADD R76, R76, 0x1 ;  /* 0x000000014c4c7836 */ /* 0x000fe20000000000 */
[----:B------:R-:W-:Y:S02]  /*5cf0*/  @!P1 SEL R2, R29, R2, !P0 ;  /* 0x000000021d029207 */ /* 0x000fe40004000000 */
[----:B------:R-:W-:Y:S02]  /*5d00*/  @!P1 SHF.R.U32.HI R0, RZ, R13, R0 ;  /* 0x0000000dff009219 */ /* 0x000fe40000011600 */
[----:B------:R-:W-:Y:S01]  /*5d10*/  LOP3.LUT P0, RZ, R67, 0x90, RZ, 0xc0, !PT ;  /* 0x0000009043ff7812 */ /* 0x000fe2000780c0ff */
[----:B------:R-:W-:Y:S01]  /*5d20*/  USHF.L.U32 UR42, UR42, 0x6, URZ ;  /* 0x000000062a2a7899 */ /* 0x000fe200080006ff */
[----:B------:R-:W-:Y:S01]  /*5d30*/  @!P1 SEL R3, R31, R0, !P2 ;  /* 0x000000001f039207 */ /* 0x000fe20005000000 */
[----:B------:R-:W-:Y:S01]  /*5d40*/  USHF.L.U32 UR41, UR41, 0x7, URZ ;  /* 0x0000000729297899 */ /* 0x000fe200080006ff */
[----:B------:R-:W-:Y:S03]  /*5d50*/  @P4 SHF.R.U32.HI R68, RZ, 0x10, R17 ;  /* 0x00000010ff444819 */ /* 0x000fe60000011611 */
[----:B------:R-:W-:Y:S02]  /*5d60*/  @!P1 IMAD.IADD R0, R2, 0x1, -R3 ;  /* 0x0000000102009824 */ /* 0x000fe400078e0a03 */
[----:B------:R-:W-:Y:S02]  /*5d70*/  @!P1 IMAD.IADD R2, R3, 0x1, -R2 ;  /* 0x0000000103029824 */ /* 0x000fe400078e0a02 */
[----:B------:R-:W-:Y:S02]  /*5d80*/  @!P1 IMAD R31, R0, R9, R31 ;  /* 0x00000009001f9224 */ /* 0x000fe400078e021f */
[----:B------:R-:W-:Y:S01]  /*5d90*/  @!P1 IMAD R29, R2, R10, R29 ;  /* 0x0000000a021d9224 */ /* 0x000fe200078e021d */
[----:B------:R-:W-:Y:S06]  /*5da0*/  @!P0 BRA `(.L_x_106) ;  /* 0x00000000007c8947 */ /* 0x000fec0003800000 */
[----:B------:R-:W1:Y:S01]  /*5db0*/  LDCU.64 UR8, c[0x4][0x80] ;  /* 0x01001000ff0877ac */ /* 0x000e620008000a00 */
[----:B------:R-:W-:Y:S01]  /*5dc0*/  MOV R2, 0x0 ;  /* 0x0000000000027802 */ /* 0x000fe20000000f00 */
[----:B------:R-:W-:Y:S02]  /*5dd0*/  HFMA2 R12, -RZ, RZ, 0, 5.9604644775390625e-08 ;  /* 0x00000001ff0c7431 */ /* 0x000fe400000001ff */
[----:B------:R-:W-:Y:S01]  /*5de0*/  IMAD.MOV.U32 R8, RZ, RZ, 0x70 ;  /* 0x00000070ff087424 */ /* 0x000fe200078e00ff */
[----:B------:R2:W3:Y:S01]  /*5df0*/  LDC.64 R14, c[0x4][R2] ;  /* 0x01000000020e7b82 */ /* 0x0004e20000000a00 */
[----:B------:R-:W4:Y:S01]  /*5e00*/  LDCU.64 UR6, c[0x4][0x88] ;  /* 0x01001100ff0677ac */ /* 0x000f220008000a00 */
[----:B------:R-:W-:Y:S01]  /*5e10*/  IMAD.MOV.U32 R13, RZ, RZ, RZ ;  /* 0x000000ffff0d7224 */ /* 0x000fe200078e00ff */
[----:B------:R-:W2:Y:S01]  /*5e20*/  LDCU.64 UR4, c[0x4][0x8] ;  /* 0x01000100ff0477ac */ /* 0x000ea20008000a00 */
[----:B-1----:R-:W-:Y:S01]  /*5e30*/  MOV R5, UR9 ;  /* 0x0000000900057c02 */ /* 0x002fe20008000f00 */
[----:B------:R-:W-:Y:S01]  /*5e40*/  IMAD.U32 R4, RZ, RZ, UR8 ;  /* 0x00000008ff047e24 */ /* 0x000fe2000f8e00ff */
[----:B----4-:R-:W-:Y:S01]  /*5e50*/  MOV R7, UR7 ;  /* 0x0000000700077c02 */ /* 0x010fe20008000f00 */
[----:B------:R-:W-:Y:S01]  /*5e60*/  IMAD.U32 R6, RZ, RZ, UR6 ;  /* 0x00000006ff067e24 */ /* 0x000fe2000f8e00ff */
[----:B--2---:R-:W-:Y:S01]  /*5e70*/  MOV R11, UR5 ;  /* 0x00000005000b7c02 */ /* 0x004fe20008000f00 */
[----:B------:R-:W-:Y:S02]  /*5e80*/  IMAD.U32 R10, RZ, RZ, UR4 ;  /* 0x00000004ff0a7e24 */ /* 0x000fe4000f8e00ff */
[----:B------:R-:W-:Y:S07]  /*5e90*/  LEPC R20, `(.L_x_107) ;  /* 0x000000001014794e */ /* 0x000fee0000000000 */
[----:B---3-5:R-:W-:Y:S05]  /*5ea0*/  CALL.ABS.NOINC R14 ;  /* 0x000000000e007343 */ /* 0x028fea0003c00000 */
.L_x_107:
[----:B------:R-:W1:Y:S01]  /*5eb0*/  LDCU.64 UR8, c[0x4][0x80] ;  /* 0x01001000ff0877ac */ /* 0x000e620008000a00 */
[----:B------:R-:W2:Y:S01]  /*5ec0*/  LDC.64 R2, c[0x4][R2] ;  /* 0x0100000002027b82 */ /* 0x000ea20000000a00 */
[----:B------:R-:W-:Y:S02]  /*5ed0*/  HFMA2 R12, -RZ, RZ, 0, 5.9604644775390625e-08 ;  /* 0x00000001ff0c7431 */ /* 0x000fe400000001ff */
[----:B------:R-:W-:Y:S02]  /*5ee0*/  IMAD.MOV.U32 R8, RZ, RZ, 0x70 ;  /* 0x00000070ff087424 */ /* 0x000fe400078e00ff */
[----:B------:R-:W-:Y:S01]  /*5ef0*/  IMAD.MOV.U32 R13, RZ, RZ, RZ ;  /* 0x000000ffff0d7224 */ /* 0x000fe200078e00ff */
[----:B------:R-:W3:Y:S01]  /*5f00*/  LDCU.64 UR6, c[0x4][0x88] ;  /* 0x01001100ff0677ac */ /* 0x000ee20008000a00 */
[----:B------:R-:W4:Y:S01]  /*5f10*/  LDCU.64 UR4, c[0x4][0x8] ;  /* 0x01000100ff0477ac */ /* 0x000f220008000a00 */
[----:B-1----:R-:W-:Y:S02]  /*5f20*/  MOV R4, UR8 ;  /* 0x0000000800047c02 */ /* 0x002fe40008000f00 */
[----:B------:R-:W-:Y:S02]  /*5f30*/  MOV R5, UR9 ;  /* 0x0000000900057c02 */ /* 0x000fe40008000f00 */
[----:B---3--:R-:W-:Y:S01]  /*5f40*/  MOV R7, UR7 ;  /* 0x0000000700077c02 */ /* 0x008fe20008000f00 */
[----:B------:R-:W-:Y:S01]  /*5f50*/  IMAD.U32 R6, RZ, RZ, UR6 ;  /* 0x00000006ff067e24 */ /* 0x000fe2000f8e00ff */
[----:B----4-:R-:W-:Y:S01]  /*5f60*/  MOV R11, UR5 ;  /* 0x00000005000b7c02 */ /* 0x010fe20008000f00 */
[----:B------:R-:W-:Y:S02]  /*5f70*/  IMAD.U32 R10, RZ, RZ, UR4 ;  /* 0x00000004ff0a7e24 */ /* 0x000fe4000f8e00ff */
[----:B------:R-:W-:Y:S07]  /*5f80*/  LEPC R20, `(.L_x_106) ;  /* 0x000000001014794e */ /* 0x000fee0000000000 */
[----:B--2---:R-:W-:Y:S05]  /*5f90*/  CALL.ABS.NOINC R2 ;  /* 0x0000000002007343 */ /* 0x004fea0003c00000 */
.L_x_106:
[----:B------:R-:W-:Y:S05]  /*5fa0*/  BSYNC.RECONVERGENT B6 ;  /* 0x0000000000067941 */ /* 0x000fea0003800200 */
.L_x_105:
[----:B------:R-:W-:Y:S01]  /*5fb0*/  ISETP.NE.U32.AND P4, PT, R54, RZ, PT ;  /* 0x000000ff3600720c */ /* 0x000fe20003f85070 */
[----:B------:R-:W-:Y:S01]  /*5fc0*/  UISETP.NE.AND UP2, UPT, UR50, URZ, UPT ;  /* 0x000000ff3200728c */ /* 0x000fe2000bf45270 */
[----:B------:R-:W-:Y:S01]  /*5fd0*/  ISETP.NE.U32.AND P2, PT, RZ, UR38, PT ;  /* 0x00000026ff007c0c */ /* 0x000fe2000bf45070 */
[----:B------:R-:W-:Y:S01]  /*5fe0*/  UISETP.NE.U32.AND UP1, UPT, UR44, URZ, UPT ;  /* 0x000000ff2c00728c */ /* 0x000fe2000bf25070 */
[----:B------:R-:W-:Y:S01]  /*5ff0*/  ISETP.NE.AND.EX P4, PT, R55, RZ, PT, P4 ;  /* 0x000000ff3700720c */ /* 0x000fe20003f85340 */
[----:B------:R-:W-:Y:S01]  /*6000*/  UPLOP3.LUT UP0, UPT, UPT, UPT, UPT, 0x40, 0x4 ;  /* 0x000000000004789c */ /* 0x000fe20003f0e870 */
[----:B------:R-:W-:Y:S01]  /*6010*/  ISETP.NE.AND.EX P2, PT, RZ, UR39, PT, P2 ;  /* 0x00000027ff007c0c */ /* 0x000fe2000bf45320 */
[----:B------:R-:W-:Y:S01]  /*6020*/  UISETP.NE.AND.EX UP1, UPT, UR45, URZ, UPT, UP1 ;  /* 0x000000ff2d00728c */ /* 0x000fe2000bf25310 */
[----:B------:R-:W-:Y:S04]  /*6030*/  PLOP3.LUT P1, PT, PT, PT, UP2, 0x80, 0x8 ;  /* 0x000000000008781c */ /* 0x000fe80003f2f028 */
[----:B------:R-:W-:Y:S06]  /*6040*/  @UP2 UPLOP3.LUT UP0, UPT, UPT, UPT, UP1, 0x80, 0x8 ;  /* 0x000000000008289c */ /* 0x000fec0003f0f010 */
[----:B------:R-:W-:Y:S01]  /*6050*/  PLOP3.LUT P0, PT, PT, PT, UP0, 0x80, 0x8 ;  /* 0x000000000008781c */ /* 0x000fe20003f0f008 */
[----:B------:R-:W-:Y:S01]  /*6060*/  @!UPT UIADD3 URZ, UPT, UPT, URZ, URZ, URZ ;  /* 0x000000fffffff290 */ /* 0x000fe2000fffe0ff */
[----:B------:R-:W-:Y:S11]  /*6070*/  BRA.U !UP1, `(.L_x_108) ;  /* 0x0000000109387547 */ /* 0x000ff6000b800000 */
[----:B------:R-:W-:Y:S01]  /*6080*/  UISETP.NE.U32.AND UP0, UPT, UR38, URZ, UPT ;  /* 0x000000ff2600728c */ /* 0x000fe2000bf05070 */
[----:B------:R-:W-:Y:S02]  /*6090*/  HFMA2 R0, -RZ, RZ, 0, 5.9604644775390625e-08 ;  /* 0x00000001ff007431 */ /* 0x000fe400000001ff */
[----:B------:R-:W-:Y:S01]  /*60a0*/  IMAD.MOV.U32 R59, RZ, RZ, 0x1 ;  /* 0x00000001ff3b7424 */ /* 0x000fe200078e00ff */
[----:B------:R-:W-:Y:S06]  /*60b0*/  UISETP.NE.AND.EX UP0, UPT, UR39, URZ, UPT, UP0 ;  /* 0x000000ff2700728c */ /* 0x000fec000bf05300 */
[----:B------:R-:W-:Y:S05]  /*60c0*/  PLOP3.LUT P3, PT, PT, PT, UP0, 0x80, 0x8 ;  /* 0x000000000008781c */ /* 0x000fea0003f6f008 */
[----:B------:R-:W1:Y:S01]  /*60d0*/  @UP0 LDCU.64 UR6, c[0x0][0x888] ;  /* 0x00011100ff0607ac */ /* 0x000e620008000a00 */
[----:B------:R-:W-:Y:S07]  /*60e0*/  @UP0 UIMAD UR4, UR36, UR44, URZ ;  /* 0x0000002c240402a4 */ /* 0x000fee000f8e02ff */
[----:B------:R-:W-:Y:S01]  /*60f0*/  @!P3 PRMT R59, R0, 0x7610, R59 ;  /* 0x00007610003bb816 */ /* 0x000fe2000000003b */
[----:B-1----:R-:W-:Y:S03]  /*6100*/  @UP0 UIMAD.WIDE UR6, UR4, 0x4, UR6 ;  /* 0x00000004040608a5 */ /* 0x002fe6000f8e0206 */
[----:B------:R-:W1:Y:S03]  /*6110*/  @!UP0 LDCU UR4, c[0x0][0x880] ;  /* 0x00011000ff0487ac */ /* 0x000e660008000800 */
[----:B------:R-:W-:Y:S01]  /*6120*/  IMAD.U32 R2, RZ, RZ, UR6 ;  /* 0x00000006ff027e24 */ /* 0x000fe2000f8e00ff */
[----:B------:R-:W-:Y:S05]  /*6130*/  MOV R3, UR7 ;  /* 0x0000000700037c02 */ /* 0x000fea0008000f00 */
[----:B-----5:R2:W5:Y:S02]  /*6140*/  @P3 LDG.E R35, desc[UR46][R2.64] ;  /* 0x0000002e02233981 */ /* 0x020564000c1e1900 */
[----:B-12---:R-:W-:Y:S02]  /*6150*/  @!P3 IMAD.U32 R35, RZ, RZ, UR4 ;  /* 0x00000004ff23be24 */ /* 0x006fe4000f8e00ff */
.L_x_108:
[----:B------:R-:W-:Y:S05]  /*6160*/  @!P4 BRA `(.L_x_109) ;  /* 0x000000000020c947 */ /* 0x000fea0003800000 */
[----:B------:R-:W-:Y:S04]  /*6170*/  ISETP.NE.U32.AND P3, PT, R52, RZ, PT ;  /* 0x000000ff3400720c */ /* 0x000fe80003f65070 */
[----:B------:R-:W-:Y:S11]  /*6180*/  ISETP.NE.AND.EX P3, PT, R53, RZ, PT, P3 ;  /* 0x000000ff3500720c */ /* 0x000ff60003f65330 */
[----:B------:R-:W-:Y:S02]  /*6190*/  @!UPT UIADD3 URZ, UPT, UPT, URZ, URZ, URZ ;  /* 0x000000fffffff290 */ /* 0x000fe4000fffe0ff */
[----:B------:R-:W1:Y:S01]  /*61a0*/  @P3 LDC.64 R2, c[0x0][0x8a8] ;  /* 0x00022a00ff023b82 */ /* 0x000e620000000a00 */
[----:B------:R-:W-:Y:S04]  /*61b0*/  @P3 IMAD R0, R54, UR36, RZ ;  /* 0x0000002436003c24 */ /* 0x000fe8000f8e02ff */
[----:B-1----:R-:W-:Y:S05]  /*61c0*/  @P3 IMAD.WIDE R2, R0, 0x4, R2 ;  /* 0x0000000400023825 */ /* 0x002fea00078e0202 */
[----:B-----5:R1:W5:Y:S02]  /*61d0*/  @P3 LDG.E R32, desc[UR46][R2.64] ;  /* 0x0000002e02203981 */ /* 0x020364000c1e1900 */
[----:B-1----:R-:W2:Y:S02]  /*61e0*/  @!P3 LDC R32, c[0x0][0x8a0] ;  /* 0x00022800ff20bb82 */ /* 0x002ea40000000800 */
.L_x_109:
[----:B-----5:R-:W-:Y:S01]  /*61f0*/  FSETP.NEU.AND P3, PT, R35, RZ, PT ;  /* 0x000000ff2300720b */ /* 0x020fe20003f6d000 */
[----:B------:R-:W-:Y:S01]  /*6200*/  IMAD.SHL.U32 R77, R64, 0x2, RZ ;  /* 0x00000002404d7824 */ /* 0x000fe200078e00ff */
[----:B------:R-:W-:Y:S01]  /*6210*/  SEL R5, RZ, 0xffffffff, P2 ;  /* 0xffffffffff057807 */ /* 0x000fe20001000000 */
[----:B------:R-:W-:Y:S01]  /*6220*/  BSSY B1, `(.L_x_110) ;  /* 0x0000034000017945 */ /* 0x000fe20003800000 */
[----:B------:R-:W-:Y:S01]  /*6230*/  @P1 LOP3.LUT P2, RZ, R59, 0xff, RZ, 0xc0, !PT ;  /* 0x000000ff3bff1812 */ /* 0x000fe2000784c0ff */
[----:B------:R-:W-:Y:S01]  /*6240*/  IMAD.MOV.U32 R39, RZ, RZ, 0x1 ;  /* 0x00000001ff277424 */ /* 0x000fe200078e00ff */
[----:B------:R-:W-:Y:S01]  /*6250*/  @P1 SEL R0, RZ, 0xffffffff, P3 ;  /* 0xffffffffff001807 */ /* 0x000fe20001800000 */
[C---:B------:R-:W-:Y:S01]  /*6260*/  IMAD R34, R30.reuse, 0x40, R33 ;  /* 0x000000401e227824 */ /* 0x040fe200078e0221 */
[----:B------:R-:W-:Y:S01]  /*6270*/  LOP3.LUT R71, R71, 0x1, RZ, 0x3c, !PT ;  /* 0x0000000147477812 */ /* 0x000fe200078e3cff */
[----:B------:R-:W-:Y:S01]  /*6280*/  IMAD.MOV.U32 R38, RZ, RZ, RZ ;  /* 0x000000ffff267224 */ /* 0x000fe200078e00ff */
[----:B------:R-:W-:Y:S02]  /*6290*/  @P0 SEL R0, R5, R0, !P2 ;  /* 0x0000000005000207 */ /* 0x000fe40005000000 */
[----:B------:R-:W-:Y:S02]  /*62a0*/  CS2R R50, SRZ ;  /* 0x0000000000327805 */ /* 0x000fe4000001ff00 */
[----:B------:R-:W-:Y:S02]  /*62b0*/  LEA R74, R30, UR48, 0x3 ;  /* 0x000000301e4a7c11 */ /* 0x000fe4000f8e18ff */
[----:B------:R-:W-:Y:S02]  /*62c0*/  CS2R R48, SRZ ;  /* 0x0000000000307805 */ /* 0x000fe4000001ff00 */
[----:B------:R-:W-:Y:S02]  /*62d0*/  @P1 LOP3.LUT R0, R0, 0x1, RZ, 0xc0, !PT ;  /* 0x0000000100001812 */ /* 0x000fe400078ec0ff */
[----:B------:R-:W-:Y:S02]  /*62e0*/  CS2R R42, SRZ ;  /* 0x00000000002a7805 */ /* 0x000fe4000001ff00 */
[----:B------:R-:W-:Y:S02]  /*62f0*/  SHF.L.U32 R3, R70, 0x1f, RZ ;  /* 0x0000001f46037819 */ /* 0x000fe400000006ff */
[----:B------:R-:W-:Y:S02]  /*6300*/  CS2R R40, SRZ ;  /* 0x0000000000287805 */ /* 0x000fe4000001ff00 */
[----:B------:R-:W-:Y:S01]  /*6310*/  ISETP.NE.U32.OR P5, PT, R0, 0x1, !P1 ;  /* 0x000000010000780c */ /* 0x000fe20004fa5470 */
[----:B------:R-:W-:Y:S01]  /*6320*/  VIADD R82, R77, UR48 ;  /* 0x000000304d527c36 */ /* 0x000fe20008000000 */
[----:B------:R-:W-:Y:S02]  /*6330*/  PLOP3.LUT P2, PT, PT, PT, UP1, 0x80, 0x8 ;  /* 0x000000000008781c */ /* 0x000fe40003f4f018 */
[----:B------:R-:W-:Y:S02]  /*6340*/  SEL R0, RZ, 0xffffffff, P3 ;  /* 0xffffffffff007807 */ /* 0x000fe40001800000 */
[----:B------:R-:W-:Y:S02]  /*6350*/  LOP3.LUT P3, R75, R59, 0xff, RZ, 0xc0, !PT ;  /* 0x000000ff3b4b7812 */ /* 0x000fe4000786c0ff */
[----:B------:R-:W-:Y:S05]  /*6360*/  P2R R78, PR, RZ, 0x20 ;  /* 0x00000020ff4e7803 */ /* 0x000fea0000000000 */
[----:B------:R-:W-:Y:S02]  /*6370*/  @P5 SHF.L.U32 R2, R71, 0x1f, RZ ;  /* 0x0000001f47025819 */ /* 0x000fe400000006ff */
[----:B------:R-:W-:Y:S02]  /*6380*/  @P2 SEL R0, R5, R0, !P3 ;  /* 0x0000000005002207 */ /* 0x000fe40005800000 */
[----:B------:R-:W1:Y:S02]  /*6390*/  @P5 SYNCS.PHASECHK.TRANS64.TRYWAIT P1, [UR48+0x60], R2 ;  /* 0x00006002ff0055a7 */ /* 0x000e640008021130 */
[----:B------:R-:W-:Y:S04]  /*63a0*/  LOP3.LUT R0, R0, 0x1, RZ, 0xc0, !PT ;  /* 0x0000000100007812 */ /* 0x000fe800078ec0ff */
[----:B------:R-:W-:Y:S04]  /*63b0*/  ISETP.NE.U32.AND P4, PT, R0, 0x1, PT ;  /* 0x000000010000780c */ /* 0x000fe80003f85070 */
[----:B------:R-:W-:Y:S01]  /*63c0*/  P2R R80, PR, RZ, 0x10 ;  /* 0x00000010ff507803 */ /* 0x000fe20000000000 */
[----:B------:R3:W4:Y:S01]  /*63d0*/  SYNCS.PHASECHK.TRANS64.TRYWAIT P0, [R74+URZ+0xd0], R3 ;  /* 0x0000d0034a0075a7 */ /* 0x00072200080011ff */
[----:B-1----:R-:W-:Y:S01]  /*63e0*/  @P5 SEL R39, RZ, 0x1, !P1 ;  /* 0x00000001ff275807 */ /* 0x002fe20004800000 */
[----:B---3--:R-:W-:Y:S06]  /*63f0*/  @!P5 BRA `(.L_x_111) ;  /* 0x000000000058d947 */ /* 0x008fec0003800000 */
[C---:B------:R-:W-:Y:S01]  /*6400*/  VIADD R0, R82.reuse, 0x200 ;  /* 0x0000020052007836 */ /* 0x040fe20000000000 */
[----:B------:R-:W-:Y:S01]  /*6410*/  LOP3.LUT P5, RZ, R65, 0x40, RZ, 0xc0, !PT ;  /* 0x0000004041ff7812 */ /* 0x000fe200078ac0ff */
[----:B------:R-:W-:Y:S01]  /*6420*/  BSSY B0, `(.L_x_112) ;  /* 0x000000e000007945 */ /* 0x000fe20003800000 */
[----:B------:R-:W-:Y:S01]  /*6430*/  ISETP.NE.AND P2, PT, R39, RZ, PT ;  /* 0x000000ff2700720c */ /* 0x000fe20003f45270 */
[----:B------:R-:W-:Y:S01]  /*6440*/  @P4 VIADD R2, R82, 0x210 ;  /* 0x0000021052024836 */ /* 0x000fe20000000000 */
[----:B------:R-:W-:Y:S01]  /*6450*/  PLOP3.LUT P1, PT, PT, PT, PT, 0x8, 0x80 ;  /* 0x000000000080781c */ /* 0x000fe20003f2e170 */
[----:B------:R-:W-:Y:S01]  /*6460*/  IMAD.MOV.U32 R51, RZ, RZ, RZ ;  /* 0x000000ffff337224 */ /* 0x000fe200078e00ff */
[----:B------:R-:W-:Y:S02]  /*6470*/  @P4 PLOP3.LUT P1, PT, P5, PT, PT, 0x80, 0x8 ;  /* 0x000000000008481c */ /* 0x000fe40002f2f070 */
[----:B------:R-:W-:Y:S02]  /*6480*/  CS2R R48, SRZ ;  /* 0x0000000000307805 */ /* 0x000fe4000001ff00 */
[----:B------:R-:W-:Y:S02]  /*6490*/  CS2R R42, SRZ ;  /* 0x00000000002a7805 */ /* 0x000fe4000001ff00 */
[----:B------:R-:W-:Y:S07]  /*64a0*/  CS2R R40, SRZ ;  /* 0x0000000000287805 */ /* 0x000fee000001ff00 */
[----:B------:R-:W-:Y:S01]  /*64b0*/  @P1 VIADD R2, R0, 0xfffffff0 ;  /* 0xfffffff000021836 */ /* 0x000fe20000000000 */
[----:B------:R-:W-:Y:S06]  /*64c0*/  @P2 BRA `(.L_x_113) ;  /* 0x00000000000c2947 */ /* 0x000fec0003800000 */
[----:B------:R-:W-:Y:S04]  /*64d0*/  SHF.L.U32 R5, R71, 0x1f, RZ ;  /* 0x0000001f47057819 */ /* 0x000fe800000006ff */
[----:B------:R-:W1:Y:S02]  /*64e0*/  SYNCS.PHASECHK.TRANS64.TRYWAIT P1, [UR48+0x60], R5 ;  /* 0x00006005ff0075a7 */ /* 0x000e640008021130 */
[----:B-1----:R-:W-:Y:S05]  /*64f0*/  @!P1 BRA `(.L_x_114) ;  /* 0x0000003000649947 */ /* 0x002fea0003800000 */
.L_x_113:
[----:B------:R-:W-:Y:S05]  /*6500*/  BSYNC B0 ;  /* 0x0000000000007941 */ /* 0x000fea0003800000 */
.L_x_112:
[----:B------:R-:W-:Y:S01]  /*6510*/  ISETP.NE.AND P1, PT, R80, RZ, PT ;  /* 0x000000ff5000720c */ /* 0x000fe20003f25270 */
[----:B------:R-:W-:Y:S11]  /*6520*/  HFMA2 R38, -RZ, RZ, 0, 5.9604644775390625e-08 ;  /* 0x00000001ff267431 */ /* 0x000ff600000001ff */
[----:B------:R-:W-:Y:S01]  /*6530*/  @!UPT UIADD3 URZ, UPT, UPT, URZ, URZ, URZ ;  /* 0x000000fffffff290 */ /* 0x000fe2000fffe0ff */
[----:B------:R3:W1:Y:S04]  /*6540*/  @P1 LDS.128 R48, [R2] ;  /* 0x0000000002301984 */ /* 0x0006680000000c00 */
[----:B------:R3:W1:Y:S02]  /*6550*/  @P1 LDS.128 R40, [R77+UR48+0x200] ;  /* 0x000200304d281984 */ /* 0x0006640008000c00 */
.L_x_111:
[----:B------:R-:W-:Y:S05]  /*6560*/  BSYNC B1 ;  /* 0x0000000000017941 */ /* 0x000fea0003800000 */
.L_x_110:
[----:B-1----:R-:W-:Y:S04]  /*6570*/  SHF.R.U32.HI R5, RZ, 0x15, R34 ;  /* 0x00000015ff057819 */ /* 0x002fe80000011622 */
[----:B------:R-:W-:Y:S01]  /*6580*/  LOP3.LUT P1, RZ, R5, 0x3, R66, 0x48, !PT ;  /* 0x0000000305ff7812 */ /* 0x000fe20007824842 */
[----:B------:R-:W-:Y:S01]  /*6590*/  @!UPT UIADD3 URZ, UPT, UPT, URZ, URZ, URZ ;  /* 0x000000fffffff290 */ /* 0x000fe2000fffe0ff */
[----:B----4-:R-:W-:Y:S11]  /*65a0*/  @P0 BRA `(.L_x_115) ;  /* 0x0000000000080947 */ /* 0x010ff60003800000 */
[----:B------:R-:W1:Y:S02]  /*65b0*/  SYNCS.PHASECHK.TRANS64.TRYWAIT P0, [R74+URZ+0xd0], R3 ;  /* 0x0000d0034a0075a7 */ /* 0x000e6400080011ff */
[----:B-1----:R-:W-:Y:S05]  /*65c0*/  @!P0 BRA `(.L_x_116) ;  /* 0x0000003000488947 */ /* 0x002fea0003800000 */
.L_x_115:
[----:B------:R-:W-:Y:S05]  /*65d0*/  @!P1 BRA `(.L_x_117) ;  /* 0x0000000000409947 */ /* 0x000fea0003800000 */
[----:B------:R-:W4:Y:S01]  /*65e0*/  LDCU.64 UR8, c[0x4][0x70] ;  /* 0x01000e00ff0877ac */ /* 0x000f220008000a00 */
[----:B-1----:R-:W-:Y:S01]  /*65f0*/  MOV R3, 0x0 ;  /* 0x0000000000037802 */ /* 0x002fe20000000f00 */
[----:B------:R-:W-:Y:S02]  /*6600*/  HFMA2 R12, -RZ, RZ, 0, 5.9604644775390625e-08 ;  /* 0x00000001ff0c7431 */ /* 0x000fe400000001ff */
[----:B------:R-:W-:Y:S02]  /*6610*/  IMAD.MOV.U32 R8, RZ, RZ, 0x192 ;  /* 0x00000192ff087424 */ /* 0x000fe400078e00ff */
[----:B------:R-:W-:Y:S01]  /*6620*/  IMAD.MOV.U32 R13, RZ, RZ, RZ ;  /* 0x000000ffff0d7224 */ /* 0x000fe200078e00ff */
[----:B------:R-:W1:Y:S01]  /*6630*/  LDCU.64 UR6, c[0x4][0x78] ;  /* 0x01000f00ff0677ac */ /* 0x000e620008000a00 */
[----:B---3--:R-:W3:Y:S01]  /*6640*/  LDC.64 R2, c[0x4][R3] ;  /* 0x0100000003027b82 */ /* 0x008ee20000000a00 */
[----:B------:R-:W5:Y:S01]  /*6650*/  LDCU.64 UR4, c[0x4][0x10] ;  /* 0x01000200ff0477ac */ /* 0x000f620008000a00 */
[----:B----4-:R-:W-:Y:S01]  /*6660*/  MOV R5, UR9 ;  /* 0x0000000900057c02 */ /* 0x010fe20008000f00 */
[----:B------:R-:W-:Y:S01]  /*6670*/  IMAD.U32 R4, RZ, RZ, UR8 ;  /* 0x00000008ff047e24 */ /* 0x000fe2000f8e00ff */
[----:B-1----:R-:W-:Y:S01]  /*6680*/  MOV R7, UR7 ;  /* 0x0000000700077c02 */ /* 0x002fe20008000f00 */
[----:B------:R-:W-:Y:S01]  /*6690*/  IMAD.U32 R6, RZ, RZ, UR6 ;  /* 0x00000006ff067e24 */ /* 0x000fe2000f8e00ff */
[----:B-----5:R-:W-:Y:S01]  /*66a0*/  MOV R11, UR5 ;  /* 0x00000005000b7c02 */ /* 0x020fe20008000f00 */
[----:B------:R-:W-:Y:S02]  /*66b0*/  IMAD.U32 R10, RZ, RZ, UR4 ;  /* 0x00000004ff0a7e24 */ /* 0x000fe4000f8e00ff */
[----:B------:R-:W-:Y:S07]  /*66c0*/  LEPC R20, `(.L_x_117) ;  /* 0x000000001014794e */ /* 0x000fee0000000000 */
[----:B--23--:R-:W-:Y:S05]  /*66d0*/  CALL.ABS.NOINC R2 ;  /* 0x0000000002007343 */ /* 0x00cfea0003c00000 */
.L_x_117:
[----:B------:R-:W-:Y:S05]  /*66e0*/  WARPSYNC.ALL ;  /* 0x0000000000007948 */ /* 0x000fea0003800000 */
[----:B------:R-:W-:Y:S01]  /*66f0*/  R2UR UR4, R34 ;  /* 0x00000000220472ca */ /* 0x000fe200000e0000 */
[--C-:B------:R-:W-:Y:S01]  /*6700*/  HADD2.F32 R20, -RZ, R40.reuse.H0_H0 ;  /* 0x20000028ff147230 */ /* 0x100fe20000004100 */
[----:B------:R-:W-:Y:S01]  /*6710*/  MOV R81, 0x10 ;  /* 0x0000001000517802 */ /* 0x000fe20000000f00 */
[----:B------:R-:W-:Y:S01]  /*6720*/  HADD2.F32 R21, -RZ, R40.H1_H1 ;  /* 0x30000028ff157230 */ /* 0x000fe20000004100 */
[----:B------:R-:W-:Y:S01]  /*6730*/  LOP3.LUT P6, RZ, R65, 0x40, RZ, 0xc0, !PT ;  /* 0x0000004041ff7812 */ /* 0x000fe200078cc0ff */
[----:B------:R-:W-:Y:S01]  /*6740*/  HADD2.F32 R36, -RZ, R41.H1_H1 ;  /* 0x30000029ff247230 */ /* 0x000fe20000004100 */
[----:B------:R-:W-:Y:S01]  /*6750*/  ISETP.NE.AND P0, PT, R72, RZ, PT ;  /* 0x000000ff4800720c */ /* 0x000fe20003f05270 */
[----:B------:R-:W-:Y:S01]  /*6760*/  HADD2.F32 R37, -RZ, R43.H0_H0 ;  /* 0x2000002bff257230 */ /* 0x000fe20000004100 */
[----:B------:R-:W-:Y:S01]  /*6770*/  SEL R81, R81, 0xfffffff0, !P6 ;  /* 0xfffffff051517807 */ /* 0x000fe20007000000 */
[----:B------:R-:W-:Y:S03]  /*6780*/  BSSY.RECONVERGENT B0, `(.L_x_118) ;  /* 0x000004f000007945 */ /* 0x000fe60003800200 */
[----:B------:R-:W-:Y:S01]  /*6790*/  IADD3 R79, PT, PT, R82, R81, RZ ;  /* 0x00000051524f7210 */ /* 0x000fe20007ffe0ff */
[----:B------:R-:W2:Y:S02]  /*67a0*/  LDTM.x16 R4, tmem[UR4] ;  /* 0x00000004000479ee */ /* 0x000ea40008240000 */
[C---:B--2---:R-:W-:Y:S01]  /*67b0*/  FMUL R0, R32.reuse, R4 ;  /* 0x0000000420007220 */ /* 0x044fe20000400000 */
[C---:B---3--:R-:W-:Y:S01]  /*67c0*/  FMUL R2, R32.reuse, R5 ;  /* 0x0000000520027220 */ /* 0x048fe20000400000 */
[C---:B-1----:R-:W-:Y:S01]  /*67d0*/  FMUL R3, R32.reuse, R6 ;  /* 0x0000000620037220 */ /* 0x042fe20000400000 */
[C---:B------:R-:W-:Y:S01]  /*67e0*/  FMUL R7, R32.reuse, R7 ;  /* 0x0000000720077220 */ /* 0x040fe20000400000 */
[C---:B------:R-:W-:Y:S01]  /*67f0*/  FFMA R0, R35.reuse, R20, R0 ;  /* 0x0000001423007223 */ /* 0x040fe20000000000 */
[----:B------:R-:W-:Y:S02]  /*6800*/  HADD2.F32 R20, -RZ, R41.H0_H0 ;  /* 0x20000029ff147230 */ /* 0x000fe40000004100 */
[C---:B------:R-:W-:Y:S01]  /*6810*/  FFMA R2, R35.reuse, R21, R2 ;  /* 0x0000001523027223 */ /* 0x040fe20000000002 */
[--C-:B------:R-:W-:Y:S02]  /*6820*/  HADD2.F32 R21, -RZ, R42.reuse.H0_H0 ;  /* 0x2000002aff157230 */ /* 0x100fe40000004100 */
[C---:B------:R-:W-:Y:S01]  /*6830*/  FMUL R4, R32.reuse, R8 ;  /* 0x0000000820047220 */ /* 0x040fe20000400000 */
[C---:B------:R-:W-:Y:S01]  /*6840*/  FMUL R5, R32.reuse, R9 ;  /* 0x0000000920057220 */ /* 0x040fe20000400000 */
[C---:B------:R-:W-:Y:S01]  /*6850*/  FFMA R3, R35.reuse, R20, R3 ;  /* 0x0000001423037223 */ /* 0x040fe20000000003 */
[----:B------:R-:W-:Y:S02]  /*6860*/  HADD2.F32 R20, -RZ, R42.H1_H1 ;  /* 0x3000002aff147230 */ /* 0x000fe40000004100 */
[C---:B------:R-:W-:Y:S01]  /*6870*/  FFMA R7, R35.reuse, R36, R7 ;  /* 0x0000002423077223 */ /* 0x040fe20000000007 */
[C---:B------:R-:W-:Y:S01]  /*6880*/  FMUL R6, R32.reuse, R10 ;  /* 0x0000000a20067220 */ /* 0x040fe20000400000 */
[----:B------:R-:W-:Y:S02]  /*6890*/  HADD2.F32 R36, -RZ, R43.H1_H1 ;  /* 0x3000002bff247230 */ /* 0x000fe40000004100 */
[C---:B------:R-:W-:Y:S01]  /*68a0*/  FMUL R11, R32.reuse, R11 ;  /* 0x0000000b200b7220 */ /* 0x040fe20000400000 */
[C---:B------:R-:W-:Y:S01]  /*68b0*/  FFMA R4, R35.reuse, R21, R4 ;  /* 0x0000001523047223 */ /* 0x040fe20000000004 */
[C---:B------:R-:W-:Y:S01]  /*68c0*/  FFMA R5, R35.reuse, R20, R5 ;  /* 0x0000001423057223 */ /* 0x040fe20000000005 */
[C---:B------:R-:W-:Y:S01]  /*68d0*/  FFMA R6, R35.reuse, R37, R6 ;  /* 0x0000002523067223 */ /* 0x040fe20000000006 */
[--C-:B------:R-:W-:Y:S02]  /*68e0*/  HADD2.F32 R20, -RZ, R48.reuse.H0_H0 ;  /* 0x20000030ff147230 */ /* 0x100fe40000004100 */
[C---:B------:R-:W-:Y:S01]  /*68f0*/  FFMA R11, R35.reuse, R36, R11 ;  /* 0x00000024230b7223 */ /* 0x040fe2000000000b */
[C---:B------:R-:W-:Y:S01]  /*6900*/  FMUL R8, R32.reuse, R12 ;  /* 0x0000000c20087220 */ /* 0x040fe20000400000 */
[----:B------:R-:W-:Y:S02]  /*6910*/  HADD2.F32 R36, -RZ, R48.H1_H1 ;  /* 0x30000030ff247230 */ /* 0x000fe40000004100 */
[C---:B------:R-:W-:Y:S01]  /*6920*/  FMUL R9, R32.reuse, R13 ;  /* 0x0000000d20097220 */ /* 0x040fe20000400000 */
[--C-:B------:R-:W-:Y:S02]  /*6930*/  HADD2.F32 R21, -RZ, R49.reuse.H0_H0 ;  /* 0x20000031ff157230 */ /* 0x100fe40000004100 */
[C---:B------:R-:W-:Y:S01]  /*6940*/  FMUL R10, R32.reuse, R14 ;  /* 0x0000000e200a7220 */ /* 0x040fe20000400000 */
[C---:B------:R-:W-:Y:S01]  /*6950*/  FFMA R8, R35.reuse, R20, R8 ;  /* 0x0000001423087223 */ /* 0x040fe20000000008 */
[----:B------:R-:W-:Y:S02]  /*6960*/  HADD2.F32 R20, -RZ, R49.H1_H1 ;  /* 0x30000031ff147230 */ /* 0x000fe40000004100 */
[C---:B------:R-:W-:Y:S01]  /*6970*/  FFMA R9, R35.reuse, R36, R9 ;  /* 0x0000002423097223 */ /* 0x040fe20000000009 */
[C---:B------:R-:W-:Y:S01]  /*6980*/  FMUL R15, R32.reuse, R15 ;  /* 0x0000000f200f7220 */ /* 0x040fe20000400000 */
[C---:B------:R-:W-:Y:S01]  /*6990*/  FFMA R10, R35.reuse, R21, R10 ;  /* 0x00000015230a7223 */ /* 0x040fe2000000000a */
[--C-:B------:R-:W-:Y:S02]  /*69a0*/  HADD2.F32 R21, -RZ, R50.reuse.H0_H0 ;  /* 0x20000032ff157230 */ /* 0x100fe40000004100 */
[C---:B------:R-:W-:Y:S01]  /*69b0*/  FMUL R12, R32.reuse, R16 ;  /* 0x00000010200c7220 */ /* 0x040fe20000400000 */
[----:B------:R-:W-:Y:S02]  /*69c0*/  HADD2.F32 R36, -RZ, R50.H1_H1 ;  /* 0x30000032ff247230 */ /* 0x000fe40000004100 */
[C---:B------:R-:W-:Y:S01]  /*69d0*/  FFMA R15, R35.reuse, R20, R15 ;  /* 0x00000014230f7223 */ /* 0x040fe2000000000f */
[C---:B------:R-:W-:Y:S01]  /*69e0*/  FMUL R13, R32.reuse, R17 ;  /* 0x00000011200d7220 */ /* 0x040fe20000400000 */
[--C-:B------:R-:W-:Y:S02]  /*69f0*/  HADD2.F32 R37, -RZ, R51.reuse.H0_H0 ;  /* 0x20000033ff257230 */ /* 0x100fe40000004100 */
[C---:B------:R-:W-:Y:S01]  /*6a00*/  FMUL R14, R32.reuse, R18 ;  /* 0x00000012200e7220 */ /* 0x040fe20000400000 */
[----:B------:R-:W-:Y:S02]  /*6a10*/  HADD2.F32 R20, -RZ, R51.H1_H1 ;  /* 0x30000033ff147230 */ /* 0x000fe40000004100 */
[----:B------:R-:W-:Y:S01]  /*6a20*/  FMUL R19, R32, R19 ;  /* 0x0000001320137220 */ /* 0x000fe20000400000 */
[----:B------:R-:W-:Y:S01]  /*6a30*/  F2FP.F16.F32.PACK_AB R44, R2, R0 ;  /* 0x00000000022c723e */ /* 0x000fe200000000ff */
[----:B------:R-:W-:Y:S01]  /*6a40*/  FFMA R12, R35, R21, R12 ;  /* 0x00000015230c7223 */ /* 0x000fe2000000000c */
[----:B------:R-:W-:Y:S01]  /*6a50*/  F2FP.F16.F32.PACK_AB R45, R7, R3 ;  /* 0x00000003072d723e */ /* 0x000fe200000000ff */
[----:B------:R-:W-:Y:S01]  /*6a60*/  FFMA R13, R35, R36, R13 ;  /* 0x00000024230d7223 */ /* 0x000fe2000000000d */
[----:B------:R-:W-:Y:S01]  /*6a70*/  F2FP.F16.F32.PACK_AB R46, R5, R4 ;  /* 0x00000004052e723e */ /* 0x000fe200000000ff */
[----:B------:R-:W-:Y:S01]  /*6a80*/  FFMA R14, R35, R37, R14 ;  /* 0x00000025230e7223 */ /* 0x000fe2000000000e */
[----:B------:R-:W-:Y:S01]  /*6a90*/  F2FP.F16.F32.PACK_AB R47, R11, R6 ;  /* 0x000000060b2f723e */ /* 0x000fe200000000ff */
[----:B------:R-:W-:Y:S01]  /*6aa0*/  FFMA R19, R35, R20, R19 ;  /* 0x0000001423137223 */ /* 0x000fe20000000013 */
[----:B------:R-:W-:Y:S02]  /*6ab0*/  F2FP.F16.F32.PACK_AB R84, R9, R8 ;  /* 0x000000080954723e */ /* 0x000fe400000000ff */
[----:B------:R-:W-:Y:S01]  /*6ac0*/  F2FP.F16.F32.PACK_AB R85, R15, R10 ;  /* 0x0000000a0f55723e */ /* 0x000fe200000000ff */
[----:B------:R1:W-:Y:S01]  /*6ad0*/  STS.128 [R77+UR48+0x200], R44 ;  /* 0x0002002c4d007988 */ /* 0x0003e20008000c30 */
[----:B------:R-:W-:Y:S02]  /*6ae0*/  F2FP.F16.F32.PACK_AB R86, R13, R12 ;  /* 0x0000000c0d56723e */ /* 0x000fe400000000ff */
[----:B------:R-:W-:Y:S05]  /*6af0*/  F2FP.F16.F32.PACK_AB R87, R19, R14 ;  /* 0x0000000e1357723e */ /* 0x000fea00000000ff */
[----:B------:R1:W-:Y:S01]  /*6b00*/  STS.128 [R79+0x200], R84 ;  /* 0x000200544f007388 */ /* 0x0003e20000000c00 */
[----:B------:R-:W-:Y:S01]  /*6b10*/  @!PT LDS RZ, [RZ] ;  /* 0x00000000fffff984 */ /* 0x000fe20000000800 */
[----:B------:R-:W-:Y:S01]  /*6b20*/  @!PT LDS RZ, [RZ] ;  /* 0x00000000fffff984 */ /* 0x000fe20000000800 */
[----:B------:R-:W-:Y:S01]  /*6b30*/  @!PT LDS RZ, [RZ] ;  /* 0x00000000fffff984 */ /* 0x000fe20000000800 */
[----:B------:R-:W-:Y:S01]  /*6b40*/  @!PT LDS RZ, [RZ] ;  /* 0x00000000fffff984 */ /* 0x000fe20000000800 */
[----:B------:R2:W-:Y:S07]  /*6b50*/  MEMBAR.ALL.CTA ;  /* 0x0000000000007992 */ /* 0x0005ee0000008000 */
[----:B--2---:R-:W2:Y:S02]  /*6b60*/  FENCE.VIEW.ASYNC.S ;  /* 0x00000000000073c6 */ /* 0x004ea40000000000 */
[----:B--2---:R-:W-:Y:S06]  /*6b70*/  BAR.SYNC.DEFER_BLOCKING 0x1, 0x80 ;  /* 0x0042000000007b1d */ /* 0x004fec0000010000 */
[----:B------:R-:W-:Y:S05]  /*6b80*/  @P0 BRA `(.L_x_119) ;  /* 0x0000000000380947 */ /* 0x000fea0003800000 */
[----:B------:R-:W-:Y:S02]  /*6b90*/  UIADD3 UR4, UPT, UPT, UR48, 0x200, URZ ;  /* 0x0000020030047890 */ /* 0x000fe4000fffe0ff */
[----:B------:R-:W-:Y:S01]  /*6ba0*/  UIADD3 UR8, UP0, UPT, UR52, 0x680, URZ ;  /* 0x0000068034087890 */ /* 0x000fe2000ff1e0ff */
[----:B------:R-:W-:Y:S01]  /*6bb0*/  UMOV UR43, UR36 ;  /* 0x00000024002b7c82 */ /* 0x000fe20008000000 */
[----:B------:R-:W-:Y:S02]  /*6bc0*/  UIADD3 UR5, UPT, UPT, UR41, 0x40, URZ ;  /* 0x0000004029057890 */ /* 0x000fe4000fffe0ff */
[----:B------:R-:W-:Y:S01]  /*6bd0*/  MOV R67, UR4 ;  /* 0x0000000400437c02 */ /* 0x000fe20008000f00 */
[----:B------:R-:W-:Y:S02]  /*6be0*/  UIADD3.X UR9, UPT, UPT, URZ, UR53, URZ, UP0, !UPT ;  /* 0x00000035ff097290 */ /* 0x000fe400087fe4ff */
[----:B------:R-:W-:Y:S01]  /*6bf0*/  UIADD3 UR4, UPT, UPT, UR48, 0xa00, URZ ;  /* 0x00000a0030047890 */ /* 0x000fe2000fffe0ff */
[----:B------:R-:W-:Y:S01]  /*6c00*/  R2UR UR40, R67 ;  /* 0x00000000432872ca */ /* 0x000fe200000e0000 */
[----:B------:R-:W-:Y:S01]  /*6c10*/  UMOV UR6, UR42 ;  /* 0x0000002a00067c82 */ /* 0x000fe20008000000 */
[----:B------:R-:W-:Y:S11]  /*6c20*/  UMOV UR7, UR36 ;  /* 0x0000002400077c82 */ /* 0x000ff60008000000 */
[----:B------:R2:W-:Y:S01]  /*6c30*/  UTMASTG.3D [UR40], [UR8] ;  /* 0x00000028080073b5 */ /* 0x0005e20008010000 */
[----:B------:R2:W-:Y:S01]  /*6c40*/  UTMASTG.3D [UR4], [UR8] ;  /* 0x00000004080073b5 */ /* 0x0005e20008010000 */
[----:B------:R0:W-:Y:S01]  /*6c50*/  UTMACMDFLUSH ;  /* 0x00000000000079b7 */ /* 0x0001e20000000000 */
[----:B--2---:R-:W-:Y:S04]  /*6c60*/  DEPBAR.LE SB0, 0x1 ;  /* 0x000080400000791a */ /* 0x004fe80000000000 */
.L_x_119:
[----:B------:R-:W-:Y:S05]  /*6c70*/  BSYNC.RECONVERGENT B0 ;  /* 0x0000000000007941 */ /* 0x000fea0003800200 */
.L_x_118:
[----:B------:R-:W-:Y:S01]  /*6c80*/  BAR.SYNC.DEFER_BLOCKING 0x1, 0x80 ;  /* 0x0042000000007b1d */ /* 0x000fe20000010000 */
[----:B------:R-:W-:Y:S01]  /*6c90*/  ISETP.NE.AND P1, PT, R78, RZ, PT ;  /* 0x000000ff4e00720c */ /* 0x000fe20003f25270 */
[----:B------:R-:W-:Y:S01]  /*6ca0*/  UISETP.NE.AND UP0, UPT, UR49, URZ, UPT ;  /* 0x000000ff3100728c */ /* 0x000fe2000bf05270 */
[----:B------:R-:W-:Y:S11]  /*6cb0*/  LEA R3, R38, UR48, 0x3 ;  /* 0x0000003026037c11 */ /* 0x000ff6000f8e18ff */
[----:B------:R-:W-:Y:S01]  /*6cc0*/  @P1 SHF.L.U32 R2, R71, 0x1f, RZ ;  /* 0x0000001f47021819 */ /* 0x000fe200000006ff */
[----:B------:R-:W-:Y:S06]  /*6cd0*/  BRA.U !UP0, `(.L_x_120) ;  /* 0x0000000108247547 */ /* 0x000fec000b800000 */
[----:B------:R-:W-:Y:S01]  /*6ce0*/  IMAD.U32 R5, RZ, RZ, UR51 ;  /* 0x00000033ff057e24 */ /* 0x000fe2000f8e00ff */
[----:B------:R-:W-:Y:S01]  /*6cf0*/  MOV R0, UR37 ;  /* 0x0000002500007c02 */ /* 0x000fe20008000f00 */
[----:B------:R-:W-:Y:S03]  /*6d00*/  UIADD3 UR51, UPT, UPT, UR51, 0x1, URZ ;  /* 0x0000000133337890 */ /* 0x000fe6000fffe0ff */
[----:B------:R-:W-:Y:S01]  /*6d10*/  @P1 LEA R5, R5, UR48, 0x3 ;  /* 0x0000003005051c11 */ /* 0x000fe2000f8e18ff */
[----:B------:R-:W-:Y:S04]  /*6d20*/  UISETP.NE.AND UP0, UPT, UR51, 0x4, UPT ;  /* 0x000000043300788c */ /* 0x000fe8000bf05270 */
[----:B------:R-:W-:Y:S01]  /*6d30*/  @P1 VIADD R5, R5, 0x80 ;  /* 0x0000008005051836 */ /* 0x000fe20000000000 */
[----:B------:R-:W-:Y:S04]  /*6d40*/  USEL UR51, UR51, URZ, UP0 ;  /* 0x000000ff33337287 */ /* 0x000fe80008000000 */
[----:B------:R-:W-:Y:S04]  /*6d50*/  @P1 PRMT R0, R0, 0x654, R5 ;  /* 0x0000065400001816 */ /* 0x000fe80000000005 */
[----:B------:R2:W-:Y:S04]  /*6d60*/  @P1 SYNCS.ARRIVE.TRANS64.RED.A1T0 RZ, [R0+URZ], RZ ;  /* 0x000000ff00ff19a7 */ /* 0x0005e800081004ff */
.L_x_120:
[----:B------:R-:W3:Y:S01]  /*6d70*/  @P1 SYNCS.PHASECHK.TRANS64.TRYWAIT P0, [R3+URZ+0x60], R2 ;  /* 0x00006002030015a7 */ /* 0x000ee200080011ff */
[----:B------:R-:W-:Y:S01]  /*6d80*/  BSSY B1, `(.L_x_121) ;  /* 0x0000012000017945 */ /* 0x000fe20003800000 */
[----:B---3--:R-:W-:Y:S03]  /*6d90*/  @P1 SEL R39, RZ, 0x1, !P0 ;  /* 0x00000001ff271807 */ /* 0x008fe60004000000 */
[----:B------:R-:W-:Y:S05]  /*6da0*/  @!P1 BRA `(.L_x_122) ;  /* 0x00000000003c9947 */ /* 0x000fea0003800000 */
[----:B------:R-:W-:Y:S01]  /*6db0*/  ISETP.NE.AND P1, PT, R80, RZ, PT ;  /* 0x000000ff5000720c */ /* 0x000fe20003f25270 */
[----:B------:R-:W-:Y:S01]  /*6dc0*/  BSSY B0, `(.L_x_123) ;  /* 0x0000009000007945 */ /* 0x000fe20003800000 */
[----:B------:R-:W-:Y:S11]  /*6dd0*/  ISETP.NE.AND P0, PT, R39, RZ, PT ;  /* 0x000000ff2700720c */ /* 0x000ff60003f05270 */
[----:B------:R-:W-:Y:S05]  /*6de0*/  @P1 IMAD R4, R38, 0x1000, R77 ;  /* 0x0000100026041824 */ /* 0x000fea00078e024d */
[----:B------:R-:W-:Y:S05]  /*6df0*/  @P1 IADD3 R2, PT, PT, R4, UR48, RZ ;  /* 0x0000003004021c10 */ /* 0x000fea000fffe0ff */
[----:B------:R-:W-:Y:S01]  /*6e00*/  @P1 IMAD.IADD R2, R81, 0x1, R2 ;  /* 0x0000000151021824 */ /* 0x000fe200078e0202 */
[----:B------:R-:W-:Y:S06]  /*6e10*/  @P0 BRA `(.L_x_124) ;  /* 0x00000000000c0947 */ /* 0x000fec0003800000 */
[----:B--2---:R-:W-:Y:S04]  /*6e20*/  SHF.L.U32 R0, R71, 0x1f, RZ ;  /* 0x0000001f47007819 */ /* 0x004fe800000006ff */
[----:B------:R-:W2:Y:S02]  /*6e30*/  SYNCS.PHASECHK.TRANS64.TRYWAIT P0, [R3+URZ+0x60], R0 ;  /* 0x00006000030075a7 */ /* 0x000ea400080011ff */
[----:B--2---:R-:W-:Y:S05]  /*6e40*/  @!P0 BRA `(.L_x_125) ;  /* 0x00000028003c8947 */ /* 0x004fea0003800000 */
.L_x_124:
[----:B------:R-:W-:Y:S05]  /*6e50*/  BSYNC B0 ;  /* 0x0000000000007941 */ /* 0x000fea0003800000 */
.L_x_123:
[----:B------:R-:W-:Y:S02]  /*6e60*/  ISETP.NE.AND P0, PT, R80, RZ, PT ;  /* 0x000000ff5000720c */ /* 0x000fe40003f05270 */
[----:B------:R-:W-:Y:S11]  /*6e70*/  IADD3 R38, PT, PT, R38, 0x1, RZ ;  /* 0x0000000126267810 */ /* 0x000ff60007ffe0ff */
[----:B------:R3:W4:Y:S04]  /*6e80*/  @P0 LDS.128 R40, [R4+UR48+0x200] ;  /* 0x0002003004280984 */ /* 0x0007280008000c00 */
[----:B------:R3:W1:Y:S02]  /*6e90*/  @P0 LDS.128 R48, [R2+0x200] ;  /* 0x0002000002300984 */ /* 0x0006640000000c00 */
.L_x_122:
[----:B------:R-:W-:Y:S05]  /*6ea0*/  BSYNC B1 ;  /* 0x0000000000017941 */ /* 0x000fea0003800000 */
.L_x_121:
[----:B--2---:R-:W-:Y:S05]  /*6eb0*/  VIADD R3, R34, 0x10 ;  /* 0x0000001022037836 */ /* 0x004fea0000000000 */
[----:B------:R-:W-:Y:S04]  /*6ec0*/  SHF.R.U32.HI R3, RZ, 0x15, R3 ;  /* 0x00000015ff037819 */ /* 0x000fe80000011603 */
[----:B------:R-:W-:Y:S11]  /*6ed0*/  LOP3.LUT P0, RZ, R3, 0x3, R66, 0x48, !PT ;  /* 0x0000000303ff7812 */ /* 0x000ff60007804842 */
[----:B------:R-:W-:Y:S02]  /*6ee0*/  @!UPT UIADD3 URZ, UPT, UPT, URZ, URZ, URZ ;  /* 0x000000fffffff290 */ /* 0x000fe4000fffe0ff */
[----:B------:R-:W-:Y:S05]  /*6ef0*/  @!P0 BRA `(.L_x_126) ;  /* 0x0000000000408947 */ /* 0x000fea0003800000 */
[----:B------:R-:W2:Y:S01]  /*6f00*/  LDCU.64 UR8, c[0x4][0x70] ;  /* 0x01000e00ff0877ac */ /* 0x000ea20008000a00 */
[----:B------:R-:W-:Y:S01]  /*6f10*/  MOV R3, 0x0 ;  /* 0x0000000000037802 */ /* 0x000fe20000000f00 */
[----:B------:R-:W-:Y:S02]  /*6f20*/  HFMA2 R12, -RZ, RZ, 0, 5.9604644775390625e-08 ;  /* 0x00000001ff0c7431 */ /* 0x000fe400000001ff */
[----:B------:R-:W-:Y:S02]  /*6f30*/  IMAD.MOV.U32 R8, RZ, RZ, 0x192 ;  /* 0x00000192ff087424 */ /* 0x000fe400078e00ff */
[----:B------:R-:W-:Y:S01]  /*6f40*/  IMAD.MOV.U32 R13, RZ, RZ, RZ ;  /* 0x000000ffff0d7224 */ /* 0x000fe200078e00ff */
[----:B------:R-:W5:Y:S01]  /*6f50*/  LDCU.64 UR6, c[0x4][0x78] ;  /* 0x01000f00ff0677ac */ /* 0x000f620008000a00 */
[----:B---3--:R-:W3:Y:S01]  /*6f60*/  LDC.64 R2, c[0x4][R3] ;  /* 0x0100000003027b82 */ /* 0x008ee20000000a00 */
[----:B------:R-:W4:Y:S01]  /*6f70*/  LDCU.64 UR4, c[0x4][0x10] ;  /* 0x01000200ff0477ac */ /* 0x000f220008000a00 */
[----:B--2---:R-:W-:Y:S01]  /*6f80*/  MOV R5, UR9 ;  /* 0x0000000900057c02 */ /* 0x004fe20008000f00 */
[----:B------:R-:W-:Y:S01]  /*6f90*/  IMAD.U32 R4, RZ, RZ, UR8 ;  /* 0x00000008ff047e24 */ /* 0x000fe2000f8e00ff */
[----:B-----5:R-:W-:Y:S01]  /*6fa0*/  MOV R7, UR7 ;  /* 0x0000000700077c02 */ /* 0x020fe20008000f00 */
[----:B------:R-:W-:Y:S01]  /*6fb0*/  IMAD.U32 R6, RZ, RZ, UR6 ;  /* 0x00000006ff067e24 */ /* 0x000fe2000f8e00ff */
[----:B----4-:R-:W-:Y:S01]  /*6fc0*/  MOV R11, UR5 ;  /* 0x00000005000b7c02 */ /* 0x010fe20008000f00 */
[----:B------:R-:W-:Y:S02]  /*6fd0*/  IMAD.U32 R10, RZ, RZ, UR4 ;  /* 0x00000004ff0a7e24 */ /* 0x000fe4000f8e00ff */
[----:B------:R-:W-:Y:S07]  /*6fe0*/  LEPC R20, `(.L_x_126) ;  /* 0x000000001014794e */ /* 0x000fee0000000000 */
[----:B-1-3--:R-:W-:Y:S05]  /*6ff0*/  CALL.ABS.NOINC R2 ;  /* 0x0000000002007343 */ /* 0x00afea0003c00000 */
.L_x_126:
[----:B------:R-:W-:Y:S01]  /*7000*/  ISETP.NE.AND P6, PT, R78, RZ, PT ;  /* 0x000000ff4e00720c */ /* 0x000fe20003fc5270 */
[----:B------:R-:W-:Y:S05]  /*7010*/  WARPSYNC.ALL ;  /* 0x0000000000007948 */ /* 0x000fea0003800000 */
[----:B------:R-:W-:Y:S01]  /*7020*/  R2UR UR4, R34 ;  /* 0x00000000220472ca */ /* 0x000fe200000e0000 */
[--C-:B----4-:R-:W-:Y:S01]  /*7030*/  HADD2.F32 R20, -RZ, R40.reuse.H0_H0 ;  /* 0x20000028ff147230 */ /* 0x110fe20000004100 */
[----:B------:R-:W-:Y:S01]  /*7040*/  ISETP.NE.AND P0, PT, R72, RZ, PT ;  /* 0x000000ff4800720c */ /* 0x000fe20003f05270 */
[----:B------:R-:W-:Y:S01]  /*7050*/  HADD2.F32 R21, -RZ, R40.H1_H1 ;  /* 0x30000028ff157230 */ /* 0x000fe20000004100 */
[----:B------:R-:W-:Y:S01]  /*7060*/  MOV R82, UR51 ;  /* 0x0000003300527c02 */ /* 0x000fe20008000f00 */
[--C-:B------:R-:W-:Y:S01]  /*7070*/  HADD2.F32 R36, -RZ, R41.reuse.H1_H1 ;  /* 0x30000029ff247230 */ /* 0x100fe20000004100 */
[----:B------:R-:W-:Y:S01]  /*7080*/  MOV R83, UR37 ;  /* 0x0000002500537c02 */ /* 0x000fe20008000f00 */
[----:B-1----:R-:W-:Y:S01]  /*7090*/  HADD2.F32 R37, -RZ, R48.H0_H0 ;  /* 0x20000030ff257230 */ /* 0x002fe20000004100 */
[----:B------:R-:W-:Y:S01]  /*70a0*/  @P6 LEA R82, R82, UR48, 0x3 ;  /* 0x0000003052526c11 */ /* 0x000fe2000f8e18ff */
[----:B------:R-:W-:Y:S01]  /*70b0*/  BSSY.RECONVERGENT B0, `(.L_x_127) ;  /* 0x0000052000007945 */ /* 0x000fe20003800200 */
[----:B------:R-:W-:Y:S02]  /*70c0*/  @P6 SHF.L.U32 R88, R71, 0x1f, RZ ;  /* 0x0000001f47586819 */ /* 0x000fe400000006ff */
[----:B------:R-:W-:Y:S01]  /*70d0*/  @P6 IADD3 R82, PT, PT, R82, 0x80, RZ ;  /* 0x0000008052526810 */ /* 0x000fe20007ffe0ff */
[----:B---3--:R-:W1:Y:S03]  /*70e0*/  LDTM.x16 R4, tmem[UR4+0x10] ;  /* 0x00001004000479ee */ /* 0x008e660008240000 */
[----:B------:R-:W-:Y:S02]  /*70f0*/  @P6 PRMT R82, R83, 0x654, R82 ;  /* 0x0000065453526816 */ /* 0x000fe40000000052 */
[----:B------:R-:W-:Y:S01]  /*7100*/  LEA R83, R38, UR48, 0x3 ;  /* 0x0000003026537c11 */ /* 0x000fe2000f8e18ff */
[C---:B-1----:R-:W-:Y:S01]  /*7110*/  FMUL R0, R32.reuse, R4 ;  /* 0x0000000420007220 */ /* 0x042fe20000400000 */
[C---:B------:R-:W-:Y:S01]  /*7120*/  FMUL R2, R32.reuse, R5 ;  /* 0x0000000520027220 */ /* 0x040fe20000400000 */
[C---:B------:R-:W-:Y:S01]  /*7130*/  FMUL R3, R32.reuse, R6 ;  /* 0x0000000620037220 */ /* 0x040fe20000400000 */
[C---:B------:R-:W-:Y:S01]  /*7140*/  FMUL R7, R32.reuse, R7 ;  /* 0x0000000720077220 */ /* 0x040fe20000400000 */
[C---:B------:R-:W-:Y:S01]  /*7150*/  FFMA R0, R35.reuse, R20, R0 ;  /* 0x0000001423007223 */ /* 0x040fe20000000000 */
[----:B------:R-:W-:Y:S02]  /*7160*/  HADD2.F32 R20, -RZ, R41.H0_H0 ;  /* 0x20000029ff147230 */ /* 0x000fe40000004100 */
[C---:B------:R-:W-:Y:S01]  /*7170*/  FFMA R2, R35.reuse, R21, R2 ;  /* 0x0000001523027223 */ /* 0x040fe20000000002 */
[C---:B------:R-:W-:Y:S01]  /*7180*/  FMUL R4, R32.reuse, R8 ;  /* 0x0000000820047220 */ /* 0x040fe20000400000 */
[C---:B------:R-:W-:Y:S01]  /*7190*/  FMUL R5, R32.reuse, R9 ;  /* 0x0000000920057220 */ /* 0x040fe20000400000 */
[--C-:B------:R-:W-:Y:S02]  /*71a0*/  HADD2.F32 R21, -RZ, R43.reuse.H0_H0 ;  /* 0x2000002bff157230 */ /* 0x100fe40000004100 */
[C---:B------:R-:W-:Y:S01]  /*71b0*/  FFMA R3, R35.reuse, R20, R3 ;  /* 0x0000001423037223 */ /* 0x040fe20000000003 */
[--C-:B------:R-:W-:Y:S02]  /*71c0*/  HADD2.F32 R20, -RZ, R42.reuse.H0_H0 ;  /* 0x2000002aff147230 */ /* 0x100fe40000004100 */
[C---:B------:R-:W-:Y:S01]  /*71d0*/  FFMA R7, R35.reuse, R36, R7 ;  /* 0x0000002423077223 */ /* 0x040fe20000000007 */
[C---:B------:R-:W-:Y:S01]  /*71e0*/  FMUL R6, R32.reuse, R10 ;  /* 0x0000000a20067220 */ /* 0x040fe20000400000 */
[----:B------:R-:W-:Y:S02]  /*71f0*/  HADD2.F32 R36, -RZ, R43.H1_H1 ;  /* 0x3000002bff247230 */ /* 0x000fe40000004100 */
[C---:B------:R-:W-:Y:S01]  /*7200*/  FMUL R11, R32.reuse, R11 ;  /* 0x0000000b200b7220 */ /* 0x040fe20000400000 */
[C---:B------:R-:W-:Y:S01]  /*7210*/  FFMA R4, R35.reuse, R20, R4 ;  /* 0x0000001423047223 */ /* 0x040fe20000000004 */
[----:B------:R-:W-:Y:S02]  /*7220*/  HADD2.F32 R20, -RZ, R42.H1_H1 ;  /* 0x3000002aff147230 */ /* 0x000fe40000004100 */
[C---:B------:R-:W-:Y:S01]  /*7230*/  FMUL R8, R32.reuse, R12 ;  /* 0x0000000c20087220 */ /* 0x040fe20000400000 */
[C---:B------:R-:W-:Y:S01]  /*7240*/  FMUL R9, R32.reuse, R13 ;  /* 0x0000000d20097220 */ /* 0x040fe20000400000 */
[C---:B------:R-:W-:Y:S01]  /*7250*/  FMUL R10, R32.reuse, R14 ;  /* 0x0000000e200a7220 */ /* 0x040fe20000400000 */
[C---:B------:R-:W-:Y:S01]  /*7260*/  FMUL R15, R32.reuse, R15 ;  /* 0x0000000f200f7220 */ /* 0x040fe20000400000 */
[C---:B------:R-:W-:Y:S01]  /*7270*/  FFMA R5, R35.reuse, R20, R5 ;  /* 0x0000001423057223 */ /* 0x040fe20000000005 */
[----:B------:R-:W-:Y:S02]  /*7280*/  HADD2.F32 R20, -RZ, R48.H1_H1 ;  /* 0x30000030ff147230 */ /* 0x000fe40000004100 */
[C---:B------:R-:W-:Y:S01]  /*7290*/  FFMA R6, R35.reuse, R21, R6 ;  /* 0x0000001523067223 */ /* 0x040fe20000000006 */
[C---:B------:R-:W-:Y:S01]  /*72a0*/  FFMA R11, R35.reuse, R36, R11 ;  /* 0x00000024230b7223 */ /* 0x040fe2000000000b */
[C---:B------:R-:W-:Y:S01]  /*72b0*/  FFMA R8, R35.reuse, R37, R8 ;  /* 0x0000002523087223 */ /* 0x040fe20000000008 */
[--C-:B------:R-:W-:Y:S02]  /*72c0*/  HADD2.F32 R21, -RZ, R49.reuse.H0_H0 ;  /* 0x20000031ff157230 */ /* 0x100fe40000004100 */
[C---:B------:R-:W-:Y:S01]  /*72d0*/  FFMA R9, R35.reuse, R20, R9 ;  /* 0x0000001423097223 */ /* 0x040fe20000000009 */
[----:B------:R-:W-:Y:S02]  /*72e0*/  HADD2.F32 R20, -RZ, R49.H1_H1 ;  /* 0x30000031ff147230 */ /* 0x000fe40000004100 */
[C---:B------:R-:W-:Y:S01]  /*72f0*/  FMUL R12, R32.reuse, R16 ;  /* 0x00000010200c7220 */ /* 0x040fe20000400000 */
[C---:B------:R-:W-:Y:S01]  /*7300*/  FMUL R13, R32.reuse, R17 ;  /* 0x00000011200d7220 */ /* 0x040fe20000400000 */
[C---:B------:R-:W-:Y:S01]  /*7310*/  FFMA R10, R35.reuse, R21, R10 ;  /* 0x00000015230a7223 */ /* 0x040fe2000000000a */
[--C-:B------:R-:W-:Y:S02]  /*7320*/  HADD2.F32 R21, -RZ, R50.reuse.H0_H0 ;  /* 0x20000032ff157230 */ /* 0x100fe40000004100 */
[C---:B------:R-:W-:Y:S01]  /*7330*/  FFMA R15, R35.reuse, R20, R15 ;  /* 0x00000014230f7223 */ /* 0x040fe2000000000f */
[----:B------:R-:W-:Y:S02]  /*7340*/  HADD2.F32 R20, -RZ, R50.H1_H1 ;  /* 0x30000032ff147230 */ /* 0x000fe40000004100 */
[C---:B------:R-:W-:Y:S01]  /*7350*/  FMUL R14, R32.reuse, R18 ;  /* 0x00000012200e7220 */ /* 0x040fe20000400000 */
[--C-:B------:R-:W-:Y:S02]  /*7360*/  HADD2.F32 R37, -RZ, R51.reuse.H0_H0 ;  /* 0x20000033ff257230 */ /* 0x100fe40000004100 */
[----:B------:R-:W-:Y:S01]  /*7370*/  FMUL R19, R32, R19 ;  /* 0x0000001320137220 */ /* 0x000fe20000400000 */
[----:B------:R-:W-:Y:S01]  /*7380*/  HADD2.F32 R36, -RZ, R51.H1_H1 ;  /* 0x30000033ff247230 */ /* 0x000fe20000004100 */
        /* <DEDUP_REMOVED lines=22> */
[----:B------:R-:W-:Y:S02]  /*74f0*/  UIADD3 UR12, UP0, UPT, UR52, 0x680, URZ ;  /* 0x00000680340c7890 */ /* 0x000fe4000ff1e0ff */
[----:B------:R-:W-:Y:S02]  /*7500*/  UIADD3 UR9, UPT, UPT, UR41, 0x10, URZ ;  /* 0x0000001029097890 */ /* 0x000fe4000fffe0ff */
[----:B------:R-:W-:Y:S02]  /*7510*/  UIADD3 UR8, UPT, UPT, UR48, 0x1200, URZ ;  /* 0x0000120030087890 */ /* 0x000fe4000fffe0ff */
[----:B------:R-:W-:Y:S01]  /*7520*/  UIADD3.X UR13, UPT, UPT, URZ, UR53, URZ, UP0, !UPT ;  /* 0x00000035ff0d7290 */ /* 0x000fe200087fe4ff */
[----:B------:R-:W-:Y:S01]  /*7530*/  UMOV UR10, UR42 ;  /* 0x0000002a000a7c82 */ /* 0x000fe20008000000 */
[----:B------:R-:W-:Y:S01]  /*7540*/  UMOV UR11, UR36 ;  /* 0x00000024000b7c82 */ /* 0x000fe20008000000 */
[----:B------:R-:W-:Y:S02]  /*7550*/  UIADD3 UR5, UPT, UPT, UR41, 0x50, URZ ;  /* 0x0000005029057890 */ /* 0x000fe4000fffe0ff */
[----:B------:R-:W-:Y:S01]  /*7560*/  UIADD3 UR4, UPT, UPT, UR48, 0x1a00, URZ ;  /* 0x00001a0030047890 */ /* 0x000fe2000fffe0ff */
[----:B------:R-:W-:Y:S03]  /*7570*/  UMOV UR6, UR42 ;  /* 0x0000002a00067c82 */ /* 0x000fe60008000000 */
[----:B------:R2:W-:Y:S01]  /*7580*/  UTMASTG.3D [UR8], [UR12] ;  /* 0x000000080c0073b5 */ /* 0x0005e20008010000 */
[----:B------:R-:W-:Y:S04]  /*7590*/  UMOV UR7, UR36 ;  /* 0x0000002400077c82 */ /* 0x000fe80008000000 */
[----:B------:R2:W-:Y:S01]  /*75a0*/  UTMASTG.3D [UR4], [UR12] ;  /* 0x000000040c0073b5 */ /* 0x0005e20008010000 */
[----:B------:R0:W-:Y:S01]  /*75b0*/  UTMACMDFLUSH ;  /* 0x00000000000079b7 */ /* 0x0001e20000000000 */
[----:B--2---:R-:W-:Y:S04]  /*75c0*/  DEPBAR.LE SB0, 0x1 ;  /* 0x000080400000791a */ /* 0x004fe80000000000 */
.L_x_128:
[----:B------:R-:W-:Y:S05]  /*75d0*/  BSYNC.RECONVERGENT B0 ;  /* 0x0000000000007941 */ /* 0x000fea0003800200 */
.L_x_127:
[----:B------:R-:W-:Y:S01]  /*75e0*/  BAR.SYNC.DEFER_BLOCKING 0x1, 0x80 ;  /* 0x0042000000007b1d */ /* 0x000fe20000010000 */
[----:B------:R-:W-:Y:S04]  /*75f0*/  UIADD3 UR40, UPT, UPT, UR51, 0x1, URZ ;  /* 0x0000000133287890 */ /* 0x000fe8000fffe0ff */
[----:B------:R-:W-:Y:S04]  /*7600*/  UISETP.NE.AND UP0, UPT, UR40, 0x4, UPT ;  /* 0x000000042800788c */ /* 0x000fe8000bf05270 */
[----:B------:R-:W-:Y:S01]  /*7610*/  USEL UR40, UR40, URZ, UP0 ;  /* 0x000000ff28287287 */ /* 0x000fe20008000000 */
[----:B------:R2:W-:Y:S01]  /*7620*/  @P6 SYNCS.ARRIVE.TRANS64.RED.A1T0 RZ, [R82+URZ], RZ ;  /* 0x000000ff52ff69a7 */ /* 0x0005e200081004ff */
[----:B------:R-:W-:Y:S01]  /*7630*/  BSSY B1, `(.L_x_129) ;  /* 0x0000013000017945 */ /* 0x000fe20003800000 */
[----:B------:R-:W3:Y:S02]  /*7640*/  @P6 SYNCS.PHASECHK.TRANS64.TRYWAIT P0, [R83+URZ+0x60], R88 ;  /* 0x00006058530065a7 */ /* 0x000ee400080011ff */
[----:B---3--:R-:W-:Y:S01]  /*7650*/  @P6 SEL R39, RZ, 0x1, !P0 ;  /* 0x00000001ff276807 */ /* 0x008fe20004000000 */
[----:B--2---:R-:W-:Y:S06]  /*7660*/  @!P6 BRA `(.L_x_130) ;  /* 0x00000000003ce947 */ /* 0x004fec0003800000 */
[----:B------:R-:W-:Y:S01]  /*7670*/  ISETP.NE.AND P1, PT, R80, RZ, PT ;  /* 0x000000ff5000720c */ /* 0x000fe20003f25270 */
[----:B------:R-:W-:Y:S01]  /*7680*/  BSSY B0, `(.L_x_131) ;  /* 0x0000009000007945 */ /* 0x000fe20003800000 */
[----:B------:R-:W-:Y:S11]  /*7690*/  ISETP.NE.AND P0, PT, R39, RZ, PT ;  /* 0x000000ff2700720c */ /* 0x000ff60003f05270 */
[----:B------:R-:W-:Y:S05]  /*76a0*/  @P1 IMAD R2, R38, 0x1000, R77 ;  /* 0x0000100026021824 */ /* 0x000fea00078e024d */
[----:B------:R-:W-:Y:S05]  /*76b0*/  @P1 IADD3 R0, PT, PT, R2, UR48, RZ ;  /* 0x0000003002001c10 */ /* 0x000fea000fffe0ff */
[----:B------:R-:W-:Y:S01]  /*76c0*/  @P1 IMAD.IADD R0, R81, 0x1, R0 ;  /* 0x0000000151001824 */ /* 0x000fe200078e0200 */
[----:B------:R-:W-:Y:S06]  /*76d0*/  @P0 BRA `(.L_x_132) ;  /* 0x00000000000c0947 */ /* 0x000fec0003800000 */
[----:B------:R-:W-:Y:S04]  /*76e0*/  SHF.L.U32 R4, R71, 0x1f, RZ ;  /* 0x0000001f47047819 */ /* 0x000fe800000006ff */
[----:B------:R-:W2:Y:S02]  /*76f0*/  SYNCS.PHASECHK.TRANS64.TRYWAIT P0, [R83+URZ+0x60], R4 ;  /* 0x00006004530075a7 */ /* 0x000ea400080011ff */
[----:B--2---:R-:W-:Y:S05]  /*7700*/  @!P0 BRA `(.L_x_133) ;  /* 0x0000002000208947 */ /* 0x004fea0003800000 */
.L_x_132:
[----:B------:R-:W-:Y:S05]  /*7710*/  BSYNC B0 ;  /* 0x0000000000007941 */ /* 0x000fea0003800000 */
.L_x_131:
[----:B------:R-:W-:Y:S02]  /*7720*/  ISETP.NE.AND P0, PT, R80, RZ, PT ;  /* 0x000000ff5000720c */ /* 0x000fe40003f05270 */
[----:B------:R-:W-:Y:S11]  /*7730*/  IADD3 R38, PT, PT, R38, 0x1, RZ ;  /* 0x0000000126267810 */ /* 0x000ff60007ffe0ff */
[----:B------:R3:W4:Y:S04]  /*7740*/  @P0 LDS.128 R40, [R2+UR48+0x200] ;  /* 0x0002003002280984 */ /* 0x0007280008000c00 */
[----:B------:R3:W1:Y:S02]  /*7750*/  @P0 LDS.128 R48, [R0+0x200] ;  /* 0x0002000000300984 */ /* 0x0006640000000c00 */
.L_x_130:
[----:B------:R-:W-:Y:S05]  /*7760*/  BSYNC B1 ;  /* 0x0000000000017941 */ /* 0x000fea0003800000 */
.L_x_129:
[----:B------:R-:W-:Y:S05]  /*7770*/  VIADD R3, R34, 0x20 ;  /* 0x0000002022037836 */ /* 0x000fea0000000000 */
[----:B------:R-:W-:Y:S04]  /*7780*/  SHF.R.U32.HI R3, RZ, 0x15, R3 ;  /* 0x00000015ff037819 */ /* 0x000fe80000011603 */
[----:B------:R-:W-:Y:S11]  /*7790*/  LOP3.LUT P0, RZ, R3, 0x3, R66, 0x48, !PT ;  /* 0x0000000303ff7812 */ /* 0x000ff60007804842 */
[----:B------:R-:W-:Y:S02]  /*77a0*/  @!UPT UIADD3 URZ, UPT, UPT, URZ, URZ, URZ ;  /* 0x000000fffffff290 */ /* 0x000fe4000fffe0ff */
[----:B------:R-:W-:Y:S05]  /*77b0*/  @!P0 BRA `(.L_x_134) ;  /* 0x0000000000408947 */ /* 0x000fea0003800000 */
[----:B------:R-:W5:Y:S01]  /*77c0*/  LDCU.64 UR8, c[0x4][0x70] ;  /* 0x01000e00ff0877ac */ /* 0x000f620008000a00 */
[----:B------:R-:W-:Y:S01]  /*77d0*/  MOV R3, 0x0 ;  /* 0x0000000000037802 */ /* 0x000fe20000000f00 */
[----:B------:R-:W-:Y:S02]  /*77e0*/  HFMA2 R12, -RZ, RZ, 0, 5.9604644775390625e-08 ;  /* 0x00000001ff0c7431 */ /* 0x000fe400000001ff */
[----:B------:R-:W-:Y:S02]  /*77f0*/  IMAD.MOV.U32 R8, RZ, RZ, 0x192 ;  /* 0x00000192ff087424 */ /* 0x000fe400078e00ff */
[----:B------:R-:W-:Y:S01]  /*7800*/  IMAD.MOV.U32 R13, RZ, RZ, RZ ;  /* 0x000000ffff0d7224 */ /* 0x000fe200078e00ff */
[----:B------:R-:W4:Y:S01]  /*7810*/  LDCU.64 UR6, c[0x4][0x78] ;  /* 0x01000f00ff0677ac */ /* 0x000f220008000a00 */
[----:B---3--:R-:W3:Y:S01]  /*7820*/  LDC.64 R2, c[0x4][R3] ;  /* 0x0100000003027b82 */ /* 0x008ee20000000a00 */
[----:B------:R-:W1:Y:S01]  /*7830*/  LDCU.64 UR4, c[0x4][0x10] ;  /* 0x01000200ff0477ac */ /* 0x000e620008000a00 */
[----:B-----5:R-:W-:Y:S01]  /*7840*/  MOV R5, UR9 ;  /* 0x0000000900057c02 */ /* 0x020fe20008000f00 */
[----:B--2---:R-:W-:Y:S01]  /*7850*/  IMAD.U32 R4, RZ, RZ, UR8 ;  /* 0x00000008ff047e24 */ /* 0x004fe2000f8e00ff */
[----:B----4-:R-:W-:Y:S01]  /*7860*/  MOV R7, UR7 ;  /* 0x0000000700077c02 */ /* 0x010fe20008000f00 */
[----:B------:R-:W-:Y:S01]  /*7870*/  IMAD.U32 R6, RZ, RZ, UR6 ;  /* 0x00000006ff067e24 */ /* 0x000fe2000f8e00ff */
[----:B-1----:R-:W-:Y:S01]  /*7880*/  MOV R11, UR5 ;  /* 0x00000005000b7c02 */ /* 0x002fe20008000f00 */
[----:B------:R-:W-:Y:S02]  /*7890*/  IMAD.U32 R10, RZ, RZ, UR4 ;  /* 0x00000004ff0a7e24 */ /* 0x000fe4000f8e00ff */
[----:B------:R-:W-:Y:S07]  /*78a0*/  LEPC R20, `(.L_x_134) ;  /* 0x000000001014794e */ /* 0x000fee0000000000 */
[----:B---3--:R-:W-:Y:S05]  /*78b0*/  CALL.ABS.NOINC R2 ;  /* 0x0000000002007343 */ /* 0x008fea0003c00000 */
.L_x_134:
        /* <DEDUP_REMOVED lines=8> */
[----:B--2---:R-:W-:Y:S01]  /*7940*/  MOV R83, UR37 ;  /* 0x0000002500537c02 */ /* 0x004fe20008000f00 */
[----:B-1----:R-:W-:Y:S01]  /*7950*/  HADD2.F32 R37, -RZ, R48.H0_H0 ;  /* 0x20000030ff257230 */ /* 0x002fe20000004100 */
[----:B------:R-:W-:Y:S01]  /*7960*/  @P6 LEA R82, R82, UR48, 0x3 ;  /* 0x0000003052526c11 */ /* 0x000fe2000f8e18ff */
[----:B------:R-:W-:Y:S01]  /*7970*/  BSSY.RECONVERGENT B0, `(.L_x_135) ;  /* 0x0000052000007945 */ /* 0x000fe20003800200 */
[----:B------:R-:W-:Y:S02]  /*7980*/  LEA R88, R38, UR48, 0x3 ;  /* 0x0000003026587c11 */ /* 0x000fe4000f8e18ff */
[----:B------:R-:W-:Y:S01]  /*7990*/  @P6 IADD3 R82, PT, PT, R82, 0x80, RZ ;  /* 0x0000008052526810 */ /* 0x000fe20007ffe0ff */
[----:B------:R-:W3:Y:S03]  /*79a0*/  LDTM.x16 R4, tmem[UR4+0x20] ;  /* 0x00002004000479ee */ /* 0x000ee60008240000 */
[----:B------:R-:W-:Y:S02]  /*79b0*/  @P6 PRMT R82, R83, 0x654, R82 ;  /* 0x0000065453526816 */ /* 0x000fe40000000052 */
[----:B------:R-:W-:Y:S01]  /*79c0*/  @P6 SHF.L.U32 R83, R71, 0x1f, RZ ;  /* 0x0000001f47536819 */ /* 0x000fe200000006ff */
[C---:B---3--:R-:W-:Y:S01]  /*79d0*/  FMUL R0, R32.reuse, R4 ;  /* 0x0000000420007220 */ /* 0x048fe20000400000 */
        /* <DEDUP_REMOVED lines=75> */
.L_x_136:
[----:B------:R-:W-:Y:S05]  /*7e90*/  BSYNC.RECONVERGENT B0 ;  /* 0x0000000000007941 */ /* 0x000fea0003800200 */
.L_x_135:
        /* <DEDUP_REMOVED lines=19> */
.L_x_140:
[----:B------:R-:W-:Y:S05]  /*7fd0*/  BSYNC B0 ;  /* 0x0000000000007941 */ /* 0x000fea0003800000 */
.L_x_139:
[----:B------:R-:W-:Y:S11]  /*7fe0*/  ISETP.NE.AND P0, PT, R80, RZ, PT ;  /* 0x000000ff5000720c */ /* 0x000ff60003f05270 */
[----:B------:R-:W-:Y:S02]  /*7ff0*/  @!UPT UIADD3 URZ, UPT, UPT, URZ, URZ, URZ ;  /* 0x000000fffffff290 */ /* 0x000fe4000fffe0ff */
[----:B------:R3:W4:Y:S04]  /*8000*/  @P0 LDS.128 R40, [R38+UR48+0x200] ;  /* 0x0002003026280984 */ /* 0x0007280008000c00 */
[----:B------:R3:W1:Y:S02]  /*8010*/  @P0 LDS.128 R48, [R81+0x200] ;  /* 0x0002000051300984 */ /* 0x0006640000000c00 */
.L_x_138:
[----:B------:R-:W-:Y:S05]  /*8020*/  BSYNC B1 ;  /* 0x0000000000017941 */ /* 0x000fea0003800000 */
.L_x_137:
        /* <DEDUP_REMOVED lines=11> */
[----:B------:R-:W1:Y:S01]  /*80e0*/  LDC.64 R2, c[0x4][R3] ;  /* 0x0100000003027b82 */ /* 0x000e620000000a00 */
[----:B------:R-:W3:Y:S01]  /*80f0*/  LDCU.64 UR4, c[0x4][0x10] ;  /* 0x01000200ff0477ac */ /* 0x000ee20008000a00 */
[----:B--2---:R-:W-:Y:S01]  /*8100*/  MOV R5, UR9 ;  /* 0x0000000900057c02 */ /* 0x004fe20008000f00 */
[----:B------:R-:W-:Y:S01]  /*8110*/  IMAD.U32 R4, RZ, RZ, UR8 ;  /* 0x00000008ff047e24 */ /* 0x000fe2000f8e00ff */
[----:B-----5:R-:W-:Y:S01]  /*8120*/  MOV R7, UR7 ;  /* 0x0000000700077c02 */ /* 0x020fe20008000f00 */
[----:B------:R-:W-:Y:S01]  /*8130*/  IMAD.U32 R6, RZ, RZ, UR6 ;  /* 0x00000006ff067e24 */ /* 0x000fe2000f8e00ff */
[----:B---3--:R-:W-:Y:S01]  /*8140*/  MOV R11, UR5 ;  /* 0x00000005000b7c02 */ /* 0x008fe20008000f00 */
[----:B------:R-:W-:Y:S02]  /*8150*/  IMAD.U32 R10, RZ, RZ, UR4 ;  /* 0x00000004ff0a7e24 */ /* 0x000fe4000f8e00ff */
[----:B------:R-:W-:Y:S07]  /*8160*/  LEPC R20, `(.L_x_142) ;  /* 0x000000001014794e */ /* 0x000fee0000000000 */
[----:B-1--4-:R-:W-:Y:S05]  /*8170*/  CALL.ABS.NOINC R2 ;  /* 0x0000000002007343 */ /* 0x012fea0003c00000 */
.L_x_142:
[----:B------:R-:W-:Y:S01]  /*8180*/  ISETP.NE.AND P0, PT, R72, RZ, PT ;  /* 0x000000ff4800720c */ /* 0x000fe20003f05270 */
[----:B------:R-:W-:Y:S05]  /*8190*/  WARPSYNC.ALL ;  /* 0x0000000000007948 */ /* 0x000fea0003800000 */
[----:B------:R-:W-:Y:S01]  /*81a0*/  R2UR UR4, R34 ;  /* 0x00000000220472ca */ /* 0x000fe200000e0000 */
[--C-:B----4-:R-:W-:Y:S01]  /*81b0*/  HADD2.F32 R20, -RZ, R40.reuse.H0_H0 ;  /* 0x20000028ff147230 */ /* 0x110fe20000004100 */
[----:B------:R-:W-:Y:S01]  /*81c0*/  IADD3 R74, PT, PT, R74, 0xf0, RZ ;  /* 0x000000f04a4a7810 */ /* 0x000fe20007ffe0ff */
[----:B------:R-:W-:Y:S01]  /*81d0*/  HADD2.F32 R36, -RZ, R40.H1_H1 ;  /* 0x30000028ff247230 */ /* 0x000fe20000004100 */
[----:B------:R-:W-:Y:S01]  /*81e0*/  BSSY.RECONVERGENT B0, `(.L_x_143) ;  /* 0x0000053000007945 */ /* 0x000fe20003800200 */
[--C-:B------:R-:W-:Y:S01]  /*81f0*/  HADD2.F32 R21, -RZ, R41.reuse.H0_H0 ;  /* 0x20000029ff157230 */ /* 0x100fe20000004100 */
[----:B------:R-:W-:Y:S01]  /*8200*/  LOP3.LUT R74, R74, 0xfefffff8, RZ, 0xc0, !PT ;  /* 0xfefffff84a4a7812 */ /* 0x000fe200078ec0ff */
[----:B---3--:R-:W-:Y:S02]  /*8210*/  HADD2.F32 R38, -RZ, R41.H1_H1 ;  /* 0x30000029ff267230 */ /* 0x008fe40000004100 */
[--C-:B------:R-:W-:Y:S02]  /*8220*/  HADD2.F32 R37, -RZ, R42.reuse.H0_H0 ;  /* 0x2000002aff257230 */ /* 0x100fe40000004100 */
[----:B------:R-:W-:Y:S02]  /*8230*/  HADD2.F32 R40, -RZ, R42.H1_H1 ;  /* 0x3000002aff287230 */ /* 0x000fe40000004100 */
[----:B------:R-:W2:Y:S01]  /*8240*/  LDTM.x16 R4, tmem[UR4+0x30] ;  /* 0x00003004000479ee */ /* 0x000ea20008240000 */
[----:B------:R-:W-:Y:S01]  /*8250*/  NOP ;  /* 0x0000000000007918 */ /* 0x000fe20000000000 */
[----:B--2---:R2:W-:Y:S01]  /*8260*/  SYNCS.ARRIVE.TRANS64.RED.A1T0 RZ, [R74+URZ], RZ ;  /* 0x000000ff4aff79a7 */ /* 0x0045e200081004ff */
[--C-:B------:R-:W-:Y:S02]  /*8270*/  HADD2.F32 R39, -RZ, R43.reuse.H0_H0 ;  /* 0x2000002bff277230 */ /* 0x100fe40000004100 */
[----:B------:R-:W-:Y:S02]  /*8280*/  HADD2.F32 R42, -RZ, R43.H1_H1 ;  /* 0x3000002bff2a7230 */ /* 0x000fe40000004100 */
[--C-:B-1----:R-:W-:Y:S02]  /*8290*/  HADD2.F32 R41, -RZ, R48.reuse.H0_H0 ;  /* 0x20000030ff297230 */ /* 0x102fe40000004100 */
[----:B------:R-:W-:Y:S02]  /*82a0*/  HADD2.F32 R43, -RZ, R48.H1_H1 ;  /* 0x30000030ff2b7230 */ /* 0x000fe40000004100 */
[--C-:B------:R-:W-:Y:S02]  /*82b0*/  HADD2.F32 R44, -RZ, R49.reuse.H0_H0 ;  /* 0x20000031ff2c7230 */ /* 0x100fe40000004100 */
[----:B------:R-:W-:Y:S02]  /*82c0*/  HADD2.F32 R46, -RZ, R49.H1_H1 ;  /* 0x30000031ff2e7230 */ /* 0x000fe40000004100 */
[--C-:B------:R-:W-:Y:S02]  /*82d0*/  HADD2.F32 R45, -RZ, R50.reuse.H0_H0 ;  /* 0x20000032ff2d7230 */ /* 0x100fe40000004100 */
[----:B------:R-:W-:Y:S02]  /*82e0*/  HADD2.F32 R48, -RZ, R50.H1_H1 ;  /* 0x30000032ff307230 */ /* 0x000fe40000004100 */
[--C-:B------:R-:W-:Y:S02]  /*82f0*/  HADD2.F32 R47, -RZ, R51.reuse.H0_H0 ;  /* 0x20000033ff2f7230 */ /* 0x100fe40000004100 */
[----:B------:R-:W-:Y:S02]  /*8300*/  HADD2.F32 R50, -RZ, R51.H1_H1 ;  /* 0x30000033ff327230 */ /* 0x000fe40000004100 */
[C---:B------:R-:W-:Y:S01]  /*8310*/  FMUL R4, R32.reuse, R4 ;  /* 0x0000000420047220 */ /* 0x040fe20000400000 */
[C---:B------:R-:W-:Y:S01]  /*8320*/  FMUL R5, R32.reuse, R5 ;  /* 0x0000000520057220 */ /* 0x040fe20000400000 */
[C---:B------:R-:W-:Y:S01]  /*8330*/  FMUL R6, R32.reuse, R6 ;  /* 0x0000000620067220 */ /* 0x040fe20000400000 */
[C---:B------:R-:W-:Y:S01]  /*8340*/  FMUL R7, R32.reuse, R7 ;  /* 0x0000000720077220 */ /* 0x040fe20000400000 */
[C---:B------:R-:W-:Y:S01]  /*8350*/  FFMA R4, R35.reuse, R20, R4 ;  /* 0x0000001423047223 */ /* 0x040fe20000000004 */
        /* <DEDUP_REMOVED lines=21> */
[----:B------:R-:W-:Y:S01]  /*84b0*/  FFMA R15, R35, R46, R15 ;  /* 0x0000002e230f7223 */ /* 0x000fe2000000000f */
        /* <DEDUP_REMOVED lines=20> */
[----:B-1----:R-:W1:Y:S02]  /*8600*/  FENCE.VIEW.ASYNC.S ;  /* 0x00000000000073c6 */ /* 0x002e640000000000 */
[----:B-1----:R-:W-:Y:S06]  /*8610*/  BAR.SYNC.DEFER_BLOCKING 0x1, 0x80 ;  /* 0x0042000000007b1d */ /* 0x002fec0000010000 */
        /* <DEDUP_REMOVED lines=14> */
[----:B-1----:R-:W-:Y:S04]  /*8700*/  DEPBAR.LE SB0, 0x1 ;  /* 0x000080400000791a */ /* 0x002fe80000000000 */
.L_x_144:
[----:B------:R-:W-:Y:S05]  /*8710*/  BSYNC.RECONVERGENT B0 ;  /* 0x0000000000007941 */ /* 0x000fea0003800200 */
.L_x_143:
[----:B------:R-:W-:Y:S01]  /*8720*/  BAR.SYNC.DEFER_BLOCKING 0x1, 0x80 ;  /* 0x0042000000007b1d */ /* 0x000fe20000010000 */
[----:B------:R-:W-:Y:S01]  /*8730*/  UISETP.NE.AND UP0, UPT, UR49, -0x4, UPT ;  /* 0xfffffffc3100788c */ /* 0x000fe2000bf05270 */
[----:B------:R-:W-:Y:S08]  /*8740*/  IADD3 R0, PT, PT, R30, 0x1, RZ ;  /* 0x000000011e007810 */ /* 0x000ff00007ffe0ff */
[----:B------:R-:W-:Y:S05]  /*8750*/  BRA.U !UP0, `(.L_x_145) ;  /* 0x0000000108287547 */ /* 0x000fea000b800000 */
[----:B------:R-:W-:Y:S01]  /*8760*/  ISETP.NE.AND P0, PT, R78, RZ, PT ;  /* 0x000000ff4e00720c */ /* 0x000fe20003f05270 */
[----:B------:R-:W-:Y:S01]  /*8770*/  IMAD.U32 R3, RZ, RZ, UR51 ;  /* 0x00000033ff037e24 */ /* 0x000fe2000f8e00ff */
[----:B------:R-:W-:Y:S01]  /*8780*/  UIADD3 UR51, UPT, UPT, UR51, 0x1, URZ ;  /* 0x0000000133337890 */ /* 0x000fe2000fffe0ff */
[----:B------:R-:W-:Y:S03]  /*8790*/  IMAD.U32 R2, RZ, RZ, UR37 ;  /* 0x00000025ff027e24 */ /* 0x000fe6000f8e00ff */
[----:B------:R-:W-:Y:S04]  /*87a0*/  UISETP.NE.AND UP0, UPT, UR51, 0x4, UPT ;  /* 0x000000043300788c */ /* 0x000fe8000bf05270 */
[----:B------:R-:W-:Y:S03]  /*87b0*/  USEL UR51, UR51, URZ, UP0 ;  /* 0x000000ff33337287 */ /* 0x000fe60008000000 */
[----:B------:R-:W-:Y:S05]  /*87c0*/  @P0 LEA R3, R3, UR48, 0x3 ;  /* 0x0000003003030c11 */ /* 0x000fea000f8e18ff */
[----:B------:R-:W-:Y:S05]  /*87d0*/  @P0 VIADD R3, R3, 0x80 ;  /* 0x0000008003030836 */ /* 0x000fea0000000000 */
[----:B------:R-:W-:Y:S04]  /*87e0*/  @P0 PRMT R2, R2, 0x654, R3 ;  /* 0x0000065402020816 */ /* 0x000fe80000000003 */
[----:B------:R1:W-:Y:S03]  /*87f0*/  @P0 SYNCS.ARRIVE.TRANS64.RED.A1T0 RZ, [R2+URZ], RZ ;  /* 0x000000ff02ff09a7 */ /* 0x0003e600081004ff */
.L_x_145:
[----:B------:R-:W-:Y:S01]  /*8800*/  ISETP.NE.AND P2, PT, R73, RZ, PT ;  /* 0x000000ff4900720c */ /* 0x000fe20003f45270 */
[----:B------:R-:W-:Y:S01]  /*8810*/  UIADD3 UR49, UPT, UPT, UR49, 0x4, URZ ;  /* 0x0000000431317890 */ /* 0x000fe2000fffe0ff */
[----:B------:R-:W-:Y:S01]  /*8820*/  ISETP.NE.AND P0, PT, R76, 0x2, PT ;  /* 0x000000024c00780c */ /* 0x000fe20003f05270 */
[----:B------:R-:W-:Y:S01]  /*8830*/  IMAD.IADD R34, R29, 0x1, R58 ;  /* 0x000000011d227824 */ /* 0x000fe200078e023a */
[----:B------:R-:W-:Y:S01]  /*8840*/  ISETP.NE.AND P1, PT, R0, 0x4, PT ;  /* 0x000000040000780c */ /* 0x000fe20003f25270 */
[----:B------:R-:W-:Y:S01]  /*8850*/  IMAD.IADD R37, R31, 0x1, R60 ;  /* 0x000000011f257824 */ /* 0x000fe200078e023c */
[----:B-1----:R-:W-:Y:S02]  /*8860*/  SEL R2, RZ, 0x1, P0 ;  /* 0x00000001ff027807 */ /* 0x002fe40000000000 */
[----:B------:R-:W-:Y:S02]  /*8870*/  SEL R3, RZ, 0x1, P1 ;  /* 0x00000001ff037807 */ /* 0x000fe40000800000 */
[----:B------:R-:W-:Y:S02]  /*8880*/  LOP3.LUT R69, R69, R2, RZ, 0x3c, !PT ;  /* 0x0000000245457212 */ /* 0x000fe400078e3cff */
[----:B------:R-:W-:Y:S02]  /*8890*/  LOP3.LUT R70, R70, R3, RZ, 0x3c, !PT ;  /* 0x0000000346467212 */ /* 0x000fe400078e3cff */
[----:B------:R-:W-:Y:S02]  /*88a0*/  @P2 R2UR UR36, R68 ;  /* 0x00000000442422ca */ /* 0x000fe400000e0000 */
[----:B------:R-:W-:Y:S02]  /*88b0*/  SEL R76, R76, RZ, P0 ;  /* 0x000000ff4c4c7207 */ /* 0x000fe40000000000 */
[----:B------:R-:W-:Y:S01]  /*88c0*/  SEL R30, R0, RZ, P1 ;  /* 0x000000ff001e7207 */ /* 0x000fe20000800000 */
[----:B------:R-:W-:Y:S10]  /*88d0*/  @P2 BRA `(.L_x_146) ;  /* 0xffffffcc00d42947 */ /* 0x000ff4000383ffff */
[----:B------:R-:W-:-:S09]  /*88e0*/  UISETP.NE.AND UP0, UPT, UR50, URZ, UPT ;  /* 0x000000ff3200728c */ /* 0x000fd2000bf05270 */
[----:B------:R-:W-:Y:S05]  /*88f0*/  BRA.U !UP0, `(.L_x_147) ;  /* 0x0000000108487547 */ /* 0x000fea000b800000 */
[----:B------:R-:W1:Y:S02]  /*8900*/  LDCU.64 UR4, c[0x0][0x890] ;  /* 0x00011200ff0477ac */ /* 0x000e640008000a00 */
[----:B-1----:R-:W-:-:S04]  /*8910*/  UISETP.NE.U32.AND UP0, UPT, UR4, URZ, UPT ;  /* 0x000000ff0400728c */ /* 0x002fc8000bf05070 */
[----:B------:R-:W-:-:S09]  /*8920*/  UISETP.NE.AND.EX UP0, UPT, UR5, URZ, UPT, UP0 ;  /* 0x000000ff0500728c */ /* 0x000fd2000bf05300 */
[----:B------:R-:W-:Y:S05]  /*8930*/  BRA.U UP0, `(.L_x_148) ;  /* 0x00000001000c7547 */ /* 0x000fea000b800000 */
[----:B------:R-:W-:-:S13]  /*8940*/  FSETP.NEU.AND P0, PT, R35, RZ, PT ;  /* 0x000000ff2300720b */ /* 0x000fda0003f0d000 */
[----:B------:R-:W-:Y:S05]  /*8950*/  @!P0 EXIT ;  /* 0x000000000000894d */ /* 0x000fea0003800000 */
[----:B------:R-:W-:Y:S05]  /*8960*/  BRA `(.L_x_147) ;  /* 0x00000000002c7947 */ /* 0x000fea0003800000 */
.L_x_148:
[----:B------:R-:W-:Y:S01]  /*8970*/  ISETP.NE.AND P0, PT, R75, RZ, PT ;  /* 0x000000ff4b00720c */ /* 0x000fe20003f05270 */
[----:B------:R-:W-:-:S12]  /*8980*/  BSSY.RECONVERGENT B0, `(.L_x_147) ;  /* 0x0000009000007945 */ /* 0x000fd80003800200 */
[----:B------:R-:W-:Y:S05]  /*8990*/  @P0 BRA `(.L_x_149) ;  /* 0x0000000000140947 */ /* 0x000fea0003800000 */
[----:B------:R-:W1:Y:S02]  /*89a0*/  LDCU.64 UR4, c[0x0][0x888] ;  /* 0x00011100ff0477ac */ /* 0x000e640008000a00 */
[----:B-1----:R-:W-:-:S04]  /*89b0*/  ISETP.NE.U32.AND P0, PT, RZ, UR4, PT ;  /* 0x00000004ff007c0c */ /* 0x002fc8000bf05070 */
[----:B------:R-:W-:-:S13]  /*89c0*/  ISETP.NE.AND.EX P0, PT, RZ, UR5, PT, P0 ;  /* 0x00000005ff007c0c */ /* 0x000fda000bf05300 */
[----:B------:R-:W-:Y:S05]  /*89d0*/  @!P0 EXIT ;  /* 0x000000000000894d */ /* 0x000fea0003800000 */
[----:B------:R-:W-:Y:S05]  /*89e0*/  BRA `(.L_x_150) ;  /* 0x0000000000087947 */ /* 0x000fea0003800000 */
.L_x_149:
[----:B------:R-:W-:-:S13]  /*89f0*/  FSETP.NEU.AND P0, PT, R35, RZ, PT ;  /* 0x000000ff2300720b */ /* 0x000fda0003f0d000 */
[----:B------:R-:W-:Y:S05]  /*8a00*/  @!P0 EXIT ;  /* 0x000000000000894d */ /* 0x000fea0003800000 */
.L_x_150:
[----:B------:R-:W-:Y:S05]  /*8a10*/  BSYNC.RECONVERGENT B0 ;  /* 0x0000000000007941 */ /* 0x000fea0003800200 */
.L_x_147:
[----:B------:R-:W-:Y:S01]  /*8a20*/  ULEA UR4, UR51, UR48, 0x3 ;  /* 0x0000003033047291 */ /* 0x000fe2000f8e18ff */
[----:B------:R-:W-:-:S04]  /*8a30*/  DEPBAR.LE SB0, 0x0 ;  /* 0x000080000000791a */ /* 0x000fc80000000000 */
[----:B------:R-:W-:-:S04]  /*8a40*/  UIADD3 UR4, UPT, UPT, UR4, 0x80, URZ ;  /* 0x0000008004047890 */ /* 0x000fc8000fffe0ff */
[----:B------:R-:W-:-:S09]  /*8a50*/  UPRMT UR4, UR37, 0x654, UR4 ;  /* 0x0000065425047896 */ /* 0x000fd20008000004 */
[----:B------:R-:W-:Y:S01]  /*8a60*/  SYNCS.ARRIVE.TRANS64.RED.A1T0 RZ, [UR4], RZ ;  /* 0x000000ffffff79a7 */ /* 0x000fe20008100404 */
[----:B------:R-:W-:Y:S05]  /*8a70*/  EXIT ;  /* 0x000000000000794d */ /* 0x000fea0003800000 */
.L_x_24:
[----:B--2---:R2:W4:Y:S02]  /*8a80*/  SYNCS.PHASECHK.TRANS64.TRYWAIT P0, [R3+URZ+0x120], R2 ;  /* 0x00012002030075a7 */ /* 0x00452400080011ff */
[----:B----4-:R-:W-:Y:S05]  /*8a90*/  @!P0 NANOSLEEP.SYNCS 0x989680 ;  /* 0x009896800000895d */ /* 0x010fea0003900000 */
[----:B------:R-:W4:Y:S02]  /*8aa0*/  @!P0 SYNCS.PHASECHK.TRANS64 P0, [R3+URZ+0x120], R2 ;  /* 0x00012002030085a7 */ /* 0x000f2400080010ff */
[----:B----4-:R-:W-:Y:S05]  /*8ab0*/  @!P0 BRA `(.L_x_24) ;  /* 0xfffffffc00f08947 */ /* 0x010fea000383ffff */
[----:B------:R-:W-:Y:S05]  /*8ac0*/  BRA `(.L_x_151) ;  /* 0xffffff8c00a47947 */ /* 0x000fea000383ffff */
.L_x_27:
[----:B-1----:R-:W-:-:S07]  /*8ad0*/  MOV R2, UR33 ;  /* 0x0000002100027c02 */ /* 0x002fce0008000f00 */
.L_x_152:
[----:B-1----:R1:W2:Y:S02]  /*8ae0*/  SYNCS.PHASECHK.TRANS64.TRYWAIT P0, [R2+URZ+0x30], R5 ;  /* 0x00003005020075a7 */ /* 0x0022a400080011ff */
[----:B--2---:R-:W-:Y:S05]  /*8af0*/  @!P0 NANOSLEEP.SYNCS 0x989680 ;  /* 0x009896800000895d */ /* 0x004fea0003900000 */
[----:B------:R-:W2:Y:S02]  /*8b00*/  @!P0 SYNCS.PHASECHK.TRANS64 P0, [R2+URZ+0x30], R5 ;  /* 0x00003005020085a7 */ /* 0x000ea400080010ff */
[----:B--2---:R-:W-:Y:S05]  /*8b10*/  @!P0 BRA `(.L_x_152) ;  /* 0xfffffffc00f08947 */ /* 0x004fea000383ffff */
[----:B------:R-:W-:Y:S05]  /*8b20*/  BRA `(.L_x_26) ;  /* 0xffffff90000c7947 */ /* 0x000fea000383ffff */
.L_x_34:
[----:B-1----:R-:W-:-:S07]  /*8b30*/  MOV R2, UR17 ;  /* 0x0000001100027c02 */ /* 0x002fce0008000f00 */
.L_x_153:
[----:B-1----:R1:W2:Y:S02]  /*8b40*/  SYNCS.PHASECHK.TRANS64.TRYWAIT P0, [R2+URZ+0x30], R5 ;  /* 0x00003005020075a7 */ /* 0x0022a400080011ff */
[----:B--2---:R-:W-:Y:S05]  /*8b50*/  @!P0 NANOSLEEP.SYNCS 0x989680 ;  /* 0x009896800000895d */ /* 0x004fea0003900000 */
[----:B------:R-:W2:Y:S02]  /*8b60*/  @!P0 SYNCS.PHASECHK.TRANS64 P0, [R2+URZ+0x30], R5 ;  /* 0x00003005020085a7 */ /* 0x000ea400080010ff */
[----:B--2---:R-:W-:Y:S05]  /*8b70*/  @!P0 BRA `(.L_x_153) ;  /* 0xfffffffc00f08947 */ /* 0x004fea000383ffff */
[----:B------:R-:W-:Y:S05]  /*8b80*/  BRA `(.L_x_33) ;  /* 0xffffff9000cc7947 */ /* 0x000fea000383ffff */
.L_x_39:
[----:B-1----:R1:W2:Y:S02]  /*8b90*/  SYNCS.PHASECHK.TRANS64.TRYWAIT P0, [R2+URZ+0xb0], R3 ;  /* 0x0000b003020075a7 */ /* 0x0022a400080011ff */
[----:B--2---:R-:W-:Y:S05]  /*8ba0*/  @!P0 NANOSLEEP.SYNCS 0x989680 ;  /* 0x009896800000895d */ /* 0x004fea0003900000 */
[----:B------:R-:W2:Y:S02]  /*8bb0*/  @!P0 SYNCS.PHASECHK.TRANS64 P0, [R2+URZ+0xb0], R3 ;  /* 0x0000b003020085a7 */ /* 0x000ea400080010ff */
[----:B--2---:R-:W-:Y:S05]  /*8bc0*/  @!P0 BRA `(.L_x_39) ;  /* 0xfffffffc00f08947 */ /* 0x004fea000383ffff */
[----:B------:R-:W-:Y:S05]  /*8bd0*/  BRA `(.L_x_154) ;  /* 0xffffff9400747947 */ /* 0x000fea000383ffff */
.L_x_43:
[----:B---3--:R-:W-:-:S07]  /*8be0*/  MOV R0, UR5 ;  /* 0x0000000500007c02 */ /* 0x008fce0008000f00 */
.L_x_155:
[----:B-1----:R1:W2:Y:S02]  /*8bf0*/  SYNCS.PHASECHK.TRANS64.TRYWAIT P0, [R0+URZ], R3 ;  /* 0x00000003000075a7 */ /* 0x0022a400080011ff */
[----:B--2---:R-:W-:Y:S05]  /*8c00*/  @!P0 NANOSLEEP.SYNCS 0x989680 ;  /* 0x009896800000895d */ /* 0x004fea0003900000 */
[----:B------:R-:W2:Y:S02]  /*8c10*/  @!P0 SYNCS.PHASECHK.TRANS64 P0, [R0+URZ], R3 ;  /* 0x00000003000085a7 */ /* 0x000ea400080010ff */
[----:B--2---:R-:W-:Y:S05]  /*8c20*/  @!P0 BRA `(.L_x_155) ;  /* 0xfffffffc00f08947 */ /* 0x004fea000383ffff */
[----:B------:R-:W-:Y:S05]  /*8c30*/  BRA `(.L_x_156) ;  /* 0xffffff9800e47947 */ /* 0x000fea000383ffff */
.L_x_44:
[----:B---3--:R-:W-:-:S07]  /*8c40*/  MOV R0, UR5 ;  /* 0x0000000500007c02 */ /* 0x008fce0008000f00 */
.L_x_157:
[----:B-1----:R1:W2:Y:S02]  /*8c50*/  SYNCS.PHASECHK.TRANS64.TRYWAIT P0, [R0+URZ], R3 ;  /* 0x00000003000075a7 */ /* 0x0022a400080011ff */
[----:B--2---:R-:W-:Y:S05]  /*8c60*/  @!P0 NANOSLEEP.SYNCS 0x989680 ;  /* 0x009896800000895d */ /* 0x004fea0003900000 */
[----:B------:R-:W2:Y:S02]  /*8c70*/  @!P0 SYNCS.PHASECHK.TRANS64 P0, [R0+URZ], R3 ;  /* 0x00000003000085a7 */ /* 0x000ea400080010ff */
[----:B--2---:R-:W-:Y:S05]  /*8c80*/  @!P0 BRA `(.L_x_157) ;  /* 0xfffffffc00f08947 */ /* 0x004fea000383ffff */
[----:B------:R-:W-:Y:S05]  /*8c90*/  BRA `(.L_x_158) ;  /* 0xffffff9800f07947 */ /* 0x000fea000383ffff */
.L_x_45:
[----:B---3--:R-:W-:-:S07]  /*8ca0*/  MOV R0, UR5 ;  /* 0x0000000500007c02 */ /* 0x008fce0008000f00 */
.L_x_159:
[----:B-1----:R1:W2:Y:S02]  /*8cb0*/  SYNCS.PHASECHK.TRANS64.TRYWAIT P0, [R0+URZ], R3 ;  /* 0x00000003000075a7 */ /* 0x0022a400080011ff */
[----:B--2---:R-:W-:Y:S05]  /*8cc0*/  @!P0 NANOSLEEP.SYNCS 0x989680 ;  /* 0x009896800000895d */ /* 0x004fea0003900000 */
[----:B------:R-:W2:Y:S02]  /*8cd0*/  @!P0 SYNCS.PHASECHK.TRANS64 P0, [R0+URZ], R3 ;  /* 0x00000003000085a7 */ /* 0x000ea400080010ff */
[----:B--2---:R-:W-:Y:S05]  /*8ce0*/  @!P0 BRA `(.L_x_159) ;  /* 0xfffffffc00f08947 */ /* 0x004fea000383ffff */
[----:B------:R-:W-:Y:S05]  /*8cf0*/  BRA `(.L_x_160) ;  /* 0xffffff9800fc7947 */ /* 0x000fea000383ffff */
.L_x_46:
[----:B---3--:R-:W-:-:S07]  /*8d00*/  MOV R0, UR5 ;  /* 0x0000000500007c02 */ /* 0x008fce0008000f00 */
.L_x_161:
[----:B-1----:R1:W2:Y:S02]  /*8d10*/  SYNCS.PHASECHK.TRANS64.TRYWAIT P0, [R0+URZ], R3 ;  /* 0x00000003000075a7 */ /* 0x0022a400080011ff */
[----:B--2---:R-:W-:Y:S05]  /*8d20*/  @!P0 NANOSLEEP.SYNCS 0x989680 ;  /* 0x009896800000895d */ /* 0x004fea0003900000 */
[----:B------:R-:W2:Y:S02]  /*8d30*/  @!P0 SYNCS.PHASECHK.TRANS64 P0, [R0+URZ], R3 ;  /* 0x00000003000085a7 */ /* 0x000ea400080010ff */
[----:B--2---:R-:W-:Y:S05]  /*8d40*/  @!P0 BRA `(.L_x_161) ;  /* 0xfffffffc00f08947 */ /* 0x004fea000383ffff */
[----:B------:R-:W-:Y:S05]  /*8d50*/  BRA `(.L_x_162) ;  /* 0xffffff9c00087947 */ /* 0x000fea000383ffff */
.L_x_47:
[----:B---3--:R-:W-:-:S07]  /*8d60*/  MOV R0, UR5 ;  /* 0x0000000500007c02 */ /* 0x008fce0008000f00 */
.L_x_163:
[----:B-1----:R1:W2:Y:S02]  /*8d70*/  SYNCS.PHASECHK.TRANS64.TRYWAIT P0, [R0+URZ], R3 ;  /* 0x00000003000075a7 */ /* 0x0022a400080011ff */
[----:B--2---:R-:W-:Y:S05]  /*8d80*/  @!P0 NANOSLEEP.SYNCS 0x989680 ;  /* 0x009896800000895d */ /* 0x004fea0003900000 */
[----:B------:R-:W2:Y:S02]  /*8d90*/  @!P0 SYNCS.PHASECHK.TRANS64 P0, [R0+URZ], R3 ;  /* 0x00000003000085a7 */ /* 0x000ea400080010ff */
[----:B--2---:R-:W-:Y:S05]  /*8da0*/  @!P0 BRA `(.L_x_163) ;  /* 0xfffffffc00f08947 */ /* 0x004fea000383ffff */
[----:B------:R-:W-:Y:S05]  /*8db0*/  BRA `(.L_x_164) ;  /* 0xffffff9c00147947 */ /* 0x000fea000383ffff */
.L_x_50:
[----:B-1----:R1:W2:Y:S02]  /*8dc0*/  SYNCS.PHASECHK.TRANS64.TRYWAIT P0, [R0+URZ+0x110], R5 ;  /* 0x00011005000075a7 */ /* 0x0022a400080011ff */
[----:B--2---:R-:W-:Y:S05]  /*8dd0*/  @!P0 NANOSLEEP.SYNCS 0x989680 ;  /* 0x009896800000895d */ /* 0x004fea0003900000 */
[----:B------:R-:W2:Y:S02]  /*8de0*/  @!P0 SYNCS.PHASECHK.TRANS64 P0, [R0+URZ+0x110], R5 ;  /* 0x00011005000085a7 */ /* 0x000ea400080010ff */
[----:B--2---:R-:W-:Y:S05]  /*8df0*/  @!P0 BRA `(.L_x_50) ;  /* 0xfffffffc00f08947 */ /* 0x004fea000383ffff */
[----:B------:R-:W-:Y:S05]  /*8e00*/  BRA `(.L_x_165) ;  /* 0xffffff9c00747947 */ /* 0x000fea000383ffff */
.L_x_51:
[----:B------:R-:W-:-:S07]  /*8e10*/  MOV R0, UR5 ;  /* 0x0000000500007c02 */ /* 0x000fce0008000f00 */
.L_x_166:
[----:B-1----:R1:W2:Y:S02]  /*8e20*/  SYNCS.PHASECHK.TRANS64.TRYWAIT P0, [R0+URZ+0xc0], R7 ;  /* 0x0000c007000075a7 */ /* 0x0022a400080011ff */
[----:B--2---:R-:W-:Y:S05]  /*8e30*/  @!P0 NANOSLEEP.SYNCS 0x989680 ;  /* 0x009896800000895d */ /* 0x004fea0003900000 */
[----:B------:R-:W2:Y:S02]  /*8e40*/  @!P0 SYNCS.PHASECHK.TRANS64 P0, [R0+URZ+0xc0], R7 ;  /* 0x0000c007000085a7 */ /* 0x000ea400080010ff */
[----:B--2---:R-:W-:Y:S05]  /*8e50*/  @!P0 BRA `(.L_x_166) ;  /* 0xfffffffc00f08947 */ /* 0x004fea000383ffff */
[----:B------:R-:W-:Y:S05]  /*8e60*/  BRA `(.L_x_167) ;  /* 0xffffff9c00847947 */ /* 0x000fea000383ffff */
.L_x_52:
[----:B-1----:R1:W2:Y:S02]  /*8e70*/  SYNCS.PHASECHK.TRANS64.TRYWAIT P1, [R0+URZ+0xb0], R5 ;  /* 0x0000b005000075a7 */ /* 0x0022a400080211ff */
[----:B--2---:R-:W-:Y:S05]  /*8e80*/  @!P1 NANOSLEEP.SYNCS 0x989680 ;  /* 0x009896800000995d */ /* 0x004fea0003900000 */
[----:B------:R-:W2:Y:S02]  /*8e90*/  @!P1 SYNCS.PHASECHK.TRANS64 P1, [R0+URZ+0xb0], R5 ;  /* 0x0000b005000095a7 */ /* 0x000ea400080210ff */
[----:B--2---:R-:W-:Y:S05]  /*8ea0*/  @!P1 BRA `(.L_x_52) ;  /* 0xfffffffc00f09947 */ /* 0x004fea000383ffff */
[----:B------:R-:W-:Y:S05]  /*8eb0*/  BRA `(.L_x_168) ;  /* 0xffffff9c00b47947 */ /* 0x000fea000383ffff */
.L_x_55:
[----:B------:R-:W-:-:S07]  /*8ec0*/  MOV R0, UR5 ;  /* 0x0000000500007c02 */ /* 0x000fce0008000f00 */
.L_x_169:
[----:B-1----:R1:W2:Y:S02]  /*8ed0*/  SYNCS.PHASECHK.TRANS64.TRYWAIT P0, [R0+URZ+0xc0], R3 ;  /* 0x0000c003000075a7 */ /* 0x0022a400080011ff */
[----:B--2---:R-:W-:Y:S05]  /*8ee0*/  @!P0 NANOSLEEP.SYNCS 0x989680 ;  /* 0x009896800000895d */ /* 0x004fea0003900000 */
[----:B------:R-:W2:Y:S02]  /*8ef0*/  @!P0 SYNCS.PHASECHK.TRANS64 P0, [R0+URZ+0xc0], R3 ;  /* 0x0000c003000085a7 */ /* 0x000ea400080010ff */
[----:B--2---:R-:W-:Y:S05]  /*8f00*/  @!P0 BRA `(.L_x_169) ;  /* 0xfffffffc00f08947 */ /* 0x004fea000383ffff */
[----:B------:R-:W-:Y:S05]  /*8f10*/  BRA `(.L_x_54) ;  /* 0xffffffa000087947 */ /* 0x000fea000383ffff */
.L_x_64:
[----:B-1----:R-:W-:-:S04]  /*8f20*/  MOV R4, UR4 ;  /* 0x0000000400047c02 */ /* 0x002fc80008000f00 */
[----:B------:R1:W2:Y:S03]  /*8f30*/  SYNCS.PHASECHK.TRANS64.TRYWAIT P0, [R4+URZ+0x8], R5 ;  /* 0x00000805040075a7 */ /* 0x0002a600080011ff */
[----:B--2---:R-:W-:Y:S05]  /*8f40*/  @!P0 NANOSLEEP.SYNCS 0x989680 ;  /* 0x009896800000895d */ /* 0x004fea0003900000 */
[----:B------:R-:W2:Y:S02]  /*8f50*/  @!P0 SYNCS.PHASECHK.TRANS64 P0, [R4+URZ+0x8], R5 ;  /* 0x00000805040085a7 */ /* 0x000ea400080010ff */
[----:B--2---:R-:W-:Y:S05]  /*8f60*/  @!P0 BRA `(.L_x_64) ;  /* 0xfffffffc00ec8947 */ /* 0x004fea000383ffff */
[----:B------:R-:W-:Y:S05]  /*8f70*/  BRA `(.L_x_63) ;  /* 0xffffffa000bc7947 */ /* 0x000fea000383ffff */
.L_x_66:
[----:B------:R-:W-:Y:S01]  /*8f80*/  BSSY B0, `(.L_x_170) ;  /* 0x0000006000007945 */ /* 0x000fe20003800000 */
[----:B------:R-:W-:-:S07]  /*8f90*/  MOV R15, 0xffffffff ;  /* 0xffffffff000f7802 */ /* 0x000fce0000000f00 */
[----:B-1---5:R-:W-:Y:S05]  /*8fa0*/  WARPSYNC.COLLECTIVE R15, `(.L_x_171) ;  /* 0x000000000f0c7348 */ /* 0x022fea0003c00000 */
[----:B------:R-:W-:Y:S02]  /*8fb0*/  ELECT P6, UR79, PT ;  /* 0x00000000004f782f */ /* 0x000fe400038c0000 */
[----:B------:R-:W-:Y:S01]  /*8fc0*/  MOV R14, UR79 ;  /* 0x0000004f000e7c02 */ /* 0x000fe20008000f00 */
[----:B-1---5:R-:W-:Y:S10]  /*8fd0*/  ENDCOLLECTIVE ;  /* 0x000000000000791b */ /* 0x022ff40003800000 */
.L_x_171:
[----:B------:R-:W-:Y:S05]  /*8fe0*/  BSYNC B0 ;  /* 0x0000000000007941 */ /* 0x000fea0003800000 */
.L_x_170:
[----:B------:R-:W-:Y:S05]  /*8ff0*/  BRA `(.L_x_172) ;  /* 0xffffffa000ec7947 */ /* 0x000fea000383ffff */
.L_x_68:
[----:B-1----:R-:W-:-:S04]  /*9000*/  MOV R2, UR4 ;  /* 0x0000000400027c02 */ /* 0x002fc80008000f00 */
[----:B------:R1:W2:Y:S03]  /*9010*/  SYNCS.PHASECHK.TRANS64.TRYWAIT P0, [R2+URZ+0x8], R3 ;  /* 0x00000803020075a7 */ /* 0x0002a600080011ff */
[----:B--2---:R-:W-:Y:S05]  /*9020*/  @!P0 NANOSLEEP.SYNCS 0x989680 ;  /* 0x009896800000895d */ /* 0x004fea0003900000 */
[----:B------:R-:W2:Y:S02]  /*9030*/  @!P0 SYNCS.PHASECHK.TRANS64 P0, [R2+URZ+0x8], R3 ;  /* 0x00000803020085a7 */ /* 0x000ea400080010ff */
[----:B--2---:R-:W-:Y:S05]  /*9040*/  @!P0 BRA `(.L_x_68) ;  /* 0xfffffffc00ec8947 */ /* 0x004fea000383ffff */
[----:B------:R-:W-:Y:S05]  /*9050*/  BRA `(.L_x_67) ;  /* 0xffffffa000f07947 */ /* 0x000fea000383ffff */
.L_x_69:
[----:B-1----:R1:W2:Y:S02]  /*9060*/  SYNCS.PHASECHK.TRANS64.TRYWAIT P0, [R0+URZ+0xb0], R5 ;  /* 0x0000b005000075a7 */ /* 0x0022a400080011ff */
[----:B--2---:R-:W-:Y:S05]  /*9070*/  @!P0 NANOSLEEP.SYNCS 0x989680 ;  /* 0x009896800000895d */ /* 0x004fea0003900000 */
[----:B------:R-:W2:Y:S02]  /*9080*/  @!P0 SYNCS.PHASECHK.TRANS64 P0, [R0+URZ+0xb0], R5 ;  /* 0x0000b005000085a7 */ /* 0x000ea400080010ff */
[----:B--2---:R-:W-:Y:S05]  /*9090*/  @!P0 BRA `(.L_x_69) ;  /* 0xfffffffc00f08947 */ /* 0x004fea000383ffff */
[----:B------:R-:W-:Y:S05]  /*90a0*/  BRA `(.L_x_173) ;  /* 0xffffffa400d87947 */ /* 0x000fea000383ffff */
.L_x_71:
[----:B------:R-:W-:-:S07]  /*90b0*/  MOV R0, UR7 ;  /* 0x0000000700007c02 */ /* 0x000fce0008000f00 */
.L_x_174:
[----:B-1----:R1:W2:Y:S02]  /*90c0*/  SYNCS.PHASECHK.TRANS64.TRYWAIT P0, [R0+URZ+0xf0], R5 ;  /* 0x0000f005000075a7 */ /* 0x0022a400080011ff */
[----:B--2---:R-:W-:Y:S05]  /*90d0*/  @!P0 NANOSLEEP.SYNCS 0x989680 ;  /* 0x009896800000895d */ /* 0x004fea0003900000 */
[----:B------:R-:W2:Y:S02]  /*90e0*/  @!P0 SYNCS.PHASECHK.TRANS64 P0, [R0+URZ+0xf0], R5 ;  /* 0x0000f005000085a7 */ /* 0x000ea400080010ff */
[----:B--2---:R-:W-:Y:S05]  /*90f0*/  @!P0 BRA `(.L_x_174) ;  /* 0xfffffffc00f08947 */ /* 0x004fea000383ffff */
[----:B------:R-:W-:Y:S05]  /*9100*/  BRA `(.L_x_175) ;  /* 0xffffffa800247947 */ /* 0x000fea000383ffff */
.L_x_74:
[----:B------:R-:W-:Y:S07]  /*9110*/  MOV R0, UR6 ;  /* 0x0000000600007c02 */ /* 0x000fee0008000f00 */
.L_x_176:
[----:B-1----:R1:W2:Y:S02]  /*9120*/  SYNCS.PHASECHK.TRANS64.TRYWAIT P0, [R0+URZ], R5 ;  /* 0x00000005000075a7 */ /* 0x0022a400080011ff */
[----:B--2---:R-:W-:Y:S05]  /*9130*/  @!P0 NANOSLEEP.SYNCS 0x989680 ;  /* 0x009896800000895d */ /* 0x004fea0003900000 */
[----:B------:R-:W2:Y:S02]  /*9140*/  @!P0 SYNCS.PHASECHK.TRANS64 P0, [R0+URZ], R5 ;  /* 0x00000005000085a7 */ /* 0x000ea400080010ff */
[----:B--2---:R-:W-:Y:S05]  /*9150*/  @!P0 BRA `(.L_x_176) ;  /* 0xfffffffc00f08947 */ /* 0x004fea000383ffff */
[----:B------:R-:W-:Y:S05]  /*9160*/  BRA `(.L_x_73) ;  /* 0xffffffa800387947 */ /* 0x000fea000383ffff */
.L_x_78:
[----:B-1----:R-:W-:-:S07]  /*9170*/  MOV R0, UR7 ;  /* 0x0000000700007c02 */ /* 0x002fce0008000f00 */
.L_x_177:
[----:B-1----:R1:W2:Y:S02]  /*9180*/  SYNCS.PHASECHK.TRANS64.TRYWAIT P0, [R0+URZ], R3 ;  /* 0x00000003000075a7 */ /* 0x0022a400080011ff */
[----:B--2---:R-:W-:Y:S05]  /*9190*/  @!P0 NANOSLEEP.SYNCS 0x989680 ;  /* 0x009896800000895d */ /* 0x004fea0003900000 */
[----:B------:R-:W2:Y:S02]  /*91a0*/  @!P0 SYNCS.PHASECHK.TRANS64 P0, [R0+URZ], R3 ;  /* 0x00000003000085a7 */ /* 0x000ea400080010ff */
[----:B--2---:R-:W-:Y:S05]  /*91b0*/  @!P0 BRA `(.L_x_177) ;  /* 0xfffffffc00f08947 */ /* 0x004fea000383ffff */
[----:B------:R-:W-:Y:S05]  /*91c0*/  BRA `(.L_x_178) ;  /* 0xffffffac002c7947 */ /* 0x000fea000383ffff */
.L_x_79:
[----:B------:R-:W-:-:S07]  /*91d0*/  MOV R0, UR7 ;  /* 0x0000000700007c02 */ /* 0x000fce0008000f00 */
.L_x_179:
[----:B-1----:R1:W2:Y:S02]  /*91e0*/  SYNCS.PHASECHK.TRANS64.TRYWAIT P0, [R0+URZ], R3 ;  /* 0x00000003000075a7 */ /* 0x0022a400080011ff */
[----:B--2---:R-:W-:Y:S05]  /*91f0*/  @!P0 NANOSLEEP.SYNCS 0x989680 ;  /* 0x009896800000895d */ /* 0x004fea0003900000 */
[----:B------:R-:W2:Y:S02]  /*9200*/  @!P0 SYNCS.PHASECHK.TRANS64 P0, [R0+URZ], R3 ;  /* 0x00000003000085a7 */ /* 0x000ea400080010ff */
[----:B--2---:R-:W-:Y:S05]  /*9210*/  @!P0 BRA `(.L_x_179) ;  /* 0xfffffffc00f08947 */ /* 0x004fea000383ffff */
[----:B------:R-:W-:Y:S05]  /*9220*/  BRA `(.L_x_180) ;  /* 0xffffffac00387947 */ /* 0x000fea000383ffff */
.L_x_80:
[----:B------:R-:W-:-:S07]  /*9230*/  MOV R0, UR7 ;  /* 0x0000000700007c02 */ /* 0x000fce0008000f00 */
.L_x_181:
[----:B-1----:R1:W2:Y:S02]  /*9240*/  SYNCS.PHASECHK.TRANS64.TRYWAIT P0, [R0+URZ], R3 ;  /* 0x00000003000075a7 */ /* 0x0022a400080011ff */
[----:B--2---:R-:W-:Y:S05]  /*9250*/  @!P0 NANOSLEEP.SYNCS 0x989680 ;  /* 0x009896800000895d */ /* 0x004fea0003900000 */
[----:B------:R-:W2:Y:S02]  /*9260*/  @!P0 SYNCS.PHASECHK.TRANS64 P0, [R0+URZ], R3 ;  /* 0x00000003000085a7 */ /* 0x000ea400080010ff */
[----:B--2---:R-:W-:Y:S05]  /*9270*/  @!P0 BRA `(.L_x_181) ;  /* 0xfffffffc00f08947 */ /* 0x004fea000383ffff */
[----:B------:R-:W-:Y:S05]  /*9280*/  BRA `(.L_x_182) ;  /* 0xffffffac00447947 */ /* 0x000fea000383ffff */
.L_x_83:
[----:B------:R-:W-:-:S07]  /*9290*/  MOV R0, UR5 ;  /* 0x0000000500007c02 */ /* 0x000fce0008000f00 */
.L_x_183:
[----:B-1----:R1:W2:Y:S02]  /*92a0*/  SYNCS.PHASECHK.TRANS64.TRYWAIT P1, [R0+URZ+0x130], R3 ;  /* 0x00013003000075a7 */ /* 0x0022a400080211ff */
[----:B--2---:R-:W-:Y:S05]  /*92b0*/  @!P1 NANOSLEEP.SYNCS 0x989680 ;  /* 0x009896800000995d */ /* 0x004fea0003900000 */
[----:B------:R-:W2:Y:S02]  /*92c0*/  @!P1 SYNCS.PHASECHK.TRANS64 P1, [R0+URZ+0x130], R3 ;  /* 0x00013003000095a7 */ /* 0x000ea400080210ff */
[----:B--2---:R-:W-:Y:S05]  /*92d0*/  @!P1 BRA `(.L_x_183) ;  /* 0xfffffffc00f09947 */ /* 0x004fea000383ffff */
[----:B------:R-:W-:Y:S05]  /*92e0*/  BRA `(.L_x_184) ;  /* 0xffffffac00907947 */ /* 0x000fea000383ffff */
.L_x_88:
[----:B--2---:R2:W3:Y:S02]  /*92f0*/  SYNCS.PHASECHK.TRANS64.TRYWAIT P0, [R0+URZ+0xb0], R3 ;  /* 0x0000b003000075a7 */ /* 0x0044e400080011ff */
[----:B---3--:R-:W-:Y:S05]  /*9300*/  @!P0 NANOSLEEP.SYNCS 0x989680 ;  /* 0x009896800000895d */ /* 0x008fea0003900000 */
[----:B------:R-:W3:Y:S02]  /*9310*/  @!P0 SYNCS.PHASECHK.TRANS64 P0, [R0+URZ+0xb0], R3 ;  /* 0x0000b003000085a7 */ /* 0x000ee400080010ff */
[----:B---3--:R-:W-:Y:S05]  /*9320*/  @!P0 BRA `(.L_x_88) ;  /* 0xfffffffc00f08947 */ /* 0x008fea000383ffff */
[----:B------:R-:W-:Y:S05]  /*9330*/  BRA `(.L_x_185) ;  /* 0xffffffb000907947 */ /* 0x000fea000383ffff */
.L_x_91:
[----:B------:R-:W-:Y:S07]  /*9340*/  MOV R0, UR5 ;  /* 0x0000000500007c02 */ /* 0x000fee0008000f00 */
.L_x_186:
[----:B--2---:R2:W3:Y:S02]  /*9350*/  SYNCS.PHASECHK.TRANS64.TRYWAIT P0, [R0+URZ+0xa8], R3 ;  /* 0x0000a803000075a7 */ /* 0x0044e400080011ff */
[----:B---3--:R-:W-:Y:S05]  /*9360*/  @!P0 NANOSLEEP.SYNCS 0x989680 ;  /* 0x009896800000895d */ /* 0x008fea0003900000 */
[----:B------:R-:W3:Y:S02]  /*9370*/  @!P0 SYNCS.PHASECHK.TRANS64 P0, [R0+URZ+0xa8], R3 ;  /* 0x0000a803000085a7 */ /* 0x000ee400080010ff */
[----:B---3--:R-:W-:Y:S05]  /*9380*/  @!P0 BRA `(.L_x_186) ;  /* 0xfffffffc00f08947 */ /* 0x008fea000383ffff */
[----:B------:R-:W-:Y:S05]  /*9390*/  BRA `(.L_x_90) ;  /* 0xffffffb400707947 */ /* 0x000fea000383ffff */
.L_x_94:
[----:B------:R-:W-:Y:S07]  /*93a0*/  MOV R3, UR5 ;  /* 0x0000000500037c02 */ /* 0x000fee0008000f00 */
.L_x_187:
[----:B-1----:R1:W2:Y:S02]  /*93b0*/  SYNCS.PHASECHK.TRANS64.TRYWAIT P0, [R3+URZ+0x80], R12 ;  /* 0x0000800c030075a7 */ /* 0x0022a400080011ff */
[----:B--2---:R-:W-:Y:S05]  /*93c0*/  @!P0 NANOSLEEP.SYNCS 0x989680 ;  /* 0x009896800000895d */ /* 0x004fea0003900000 */
[----:B------:R-:W2:Y:S02]  /*93d0*/  @!P0 SYNCS.PHASECHK.TRANS64 P0, [R3+URZ+0x80], R12 ;  /* 0x0000800c030085a7 */ /* 0x000ea400080010ff */
[----:B--2---:R-:W-:Y:S05]  /*93e0*/  @!P0 BRA `(.L_x_187) ;  /* 0xfffffffc00f08947 */ /* 0x004fea000383ffff */
[----:B------:R-:W-:Y:S05]  /*93f0*/  BRA `(.L_x_188) ;  /* 0xffffffb400ec7947 */ /* 0x000fea000383ffff */
.L_x_95:
[----:B-1----:R-:W-:Y:S07]  /*9400*/  MOV R3, UR5 ;  /* 0x0000000500037c02 */ /* 0x002fee0008000f00 */
.L_x_189:
[----:B-1----:R1:W2:Y:S02]  /*9410*/  SYNCS.PHASECHK.TRANS64.TRYWAIT P0, [R3+URZ+0x88], R12 ;  /* 0x0000880c030075a7 */ /* 0x0022a400080011ff */
[----:B--2---:R-:W-:Y:S05]  /*9420*/  @!P0 NANOSLEEP.SYNCS 0x989680 ;  /* 0x009896800000895d */ /* 0x004fea0003900000 */
[----:B------:R-:W2:Y:S02]  /*9430*/  @!P0 SYNCS.PHASECHK.TRANS64 P0, [R3+URZ+0x88], R12 ;  /* 0x0000880c030085a7 */ /* 0x000ea400080010ff */
[----:B--2---:R-:W-:Y:S05]  /*9440*/  @!P0 BRA `(.L_x_189) ;  /* 0xfffffffc00f08947 */ /* 0x004fea000383ffff */
[----:B------:R-:W-:Y:S05]  /*9450*/  BRA `(.L_x_190) ;  /* 0xffffffb800487947 */ /* 0x000fea000383ffff */
.L_x_96:
[----:B-1----:R-:W-:Y:S07]  /*9460*/  MOV R3, UR5 ;  /* 0x0000000500037c02 */ /* 0x002fee0008000f00 */
.L_x_191:
[----:B-1----:R1:W2:Y:S02]  /*9470*/  SYNCS.PHASECHK.TRANS64.TRYWAIT P0, [R3+URZ+0x90], R12 ;  /* 0x0000900c030075a7 */ /* 0x0022a400080011ff */
[----:B--2---:R-:W-:Y:S05]  /*9480*/  @!P0 NANOSLEEP.SYNCS 0x989680 ;  /* 0x009896800000895d */ /* 0x004fea0003900000 */
[----:B------:R-:W2:Y:S02]  /*9490*/  @!P0 SYNCS.PHASECHK.TRANS64 P0, [R3+URZ+0x90], R12 ;  /* 0x0000900c030085a7 */ /* 0x000ea400080010ff */
[----:B--2---:R-:W-:Y:S05]  /*94a0*/  @!P0 BRA `(.L_x_191) ;  /* 0xfffffffc00f08947 */ /* 0x004fea000383ffff */
[----:B------:R-:W-:Y:S05]  /*94b0*/  BRA `(.L_x_192) ;  /* 0xffffffb800a47947 */ /* 0x000fea000383ffff */
.L_x_97:
[----:B------:R-:W-:Y:S07]  /*94c0*/  MOV R3, UR5 ;  /* 0x0000000500037c02 */ /* 0x000fee0008000f00 */
.L_x_193:
[----:B-1----:R1:W2:Y:S02]  /*94d0*/  SYNCS.PHASECHK.TRANS64.TRYWAIT P0, [R3+URZ+0x98], R12 ;  /* 0x0000980c030075a7 */ /* 0x0022a400080011ff */
[----:B--2---:R-:W-:Y:S05]  /*94e0*/  @!P0 NANOSLEEP.SYNCS 0x989680 ;  /* 0x009896800000895d */ /* 0x004fea0003900000 */
[----:B------:R-:W2:Y:S02]  /*94f0*/  @!P0 SYNCS.PHASECHK.TRANS64 P0, [R3+URZ+0x98], R12 ;  /* 0x0000980c030085a7 */ /* 0x000ea400080010ff */
[----:B--2---:R-:W-:Y:S05]  /*9500*/  @!P0 BRA `(.L_x_193) ;  /* 0xfffffffc00f08947 */ /* 0x004fea000383ffff */
[----:B------:R-:W-:Y:S05]  /*9510*/  BRA `(.L_x_194) ;  /* 0xffffffbc00447947 */ /* 0x000fea000383ffff */
.L_x_99:
[----:B------:R-:W-:-:S07]  /*9520*/  MOV R0, UR5 ;  /* 0x0000000500007c02 */ /* 0x000fce0008000f00 */
.L_x_195:
[----:B-1----:R1:W3:Y:S02]  /*9530*/  SYNCS.PHASECHK.TRANS64.TRYWAIT P0, [R0+URZ+0x80], R3 ;  /* 0x00008003000075a7 */ /* 0x0022e400080011ff */
[----:B---3--:R-:W-:Y:S05]  /*9540*/  @!P0 NANOSLEEP.SYNCS 0x989680 ;  /* 0x009896800000895d */ /* 0x008fea0003900000 */
[----:B------:R-:W3:Y:S02]  /*9550*/  @!P0 SYNCS.PHASECHK.TRANS64 P0, [R0+URZ+0x80], R3 ;  /* 0x00008003000085a7 */ /* 0x000ee400080010ff */
[----:B---3--:R-:W-:Y:S05]  /*9560*/  @!P0 BRA `(.L_x_195) ;  /* 0xfffffffc00f08947 */ /* 0x008fea000383ffff */
[----:B------:R-:W-:Y:S05]  /*9570*/  BRA `(.L_x_196) ;  /* 0xffffffbc00cc7947 */ /* 0x000fea000383ffff */
.L_x_100:
[----:B-1----:R-:W-:-:S07]  /*9580*/  MOV R0, UR5 ;  /* 0x0000000500007c02 */ /* 0x002fce0008000f00 */
.L_x_197:
[----:B-1----:R1:W3:Y:S02]  /*9590*/  SYNCS.PHASECHK.TRANS64.TRYWAIT P0, [R0+URZ+0x88], R3 ;  /* 0x00008803000075a7 */ /* 0x0022e400080011ff */
[----:B---3--:R-:W-:Y:S05]  /*95a0*/  @!P0 NANOSLEEP.SYNCS 0x989680 ;  /* 0x009896800000895d */ /* 0x008fea0003900000 */
[----:B------:R-:W3:Y:S02]  /*95b0*/  @!P0 SYNCS.PHASECHK.TRANS64 P0, [R0+URZ+0x88], R3 ;  /* 0x00008803000085a7 */ /* 0x000ee400080010ff */
[----:B---3--:R-:W-:Y:S05]  /*95c0*/  @!P0 BRA `(.L_x_197) ;  /* 0xfffffffc00f08947 */ /* 0x008fea000383ffff */
[----:B------:R-:W-:Y:S05]  /*95d0*/  BRA `(.L_x_198) ;  /* 0xffffffbc00bc7947 */ /* 0x000fea000383ffff */
.L_x_101:
[----:B-1----:R-:W-:-:S07]  /*95e0*/  MOV R0, UR5 ;  /* 0x0000000500007c02 */ /* 0x002fce0008000f00 */
.L_x_199:
[----:B-1----:R1:W3:Y:S02]  /*95f0*/  SYNCS.PHASECHK.TRANS64.TRYWAIT P0, [R0+URZ+0x90], R3 ;  /* 0x00009003000075a7 */ /* 0x0022e400080011ff */
[----:B---3--:R-:W-:Y:S05]  /*9600*/  @!P0 NANOSLEEP.SYNCS 0x989680 ;  /* 0x009896800000895d */ /* 0x008fea0003900000 */
[----:B------:R-:W3:Y:S02]  /*9610*/  @!P0 SYNCS.PHASECHK.TRANS64 P0, [R0+URZ+0x90], R3 ;  /* 0x00009003000085a7 */ /* 0x000ee400080010ff */
[----:B---3--:R-:W-:Y:S05]  /*9620*/  @!P0 BRA `(.L_x_199) ;  /* 0xfffffffc00f08947 */ /* 0x008fea000383ffff */
[----:B------:R-:W-:Y:S05]  /*9630*/  BRA `(.L_x_200) ;  /* 0xffffffbc00ac7947 */ /* 0x000fea000383ffff */
.L_x_103:
[----:B--2---:R2:W3:Y:S02]  /*9640*/  SYNCS.PHASECHK.TRANS64.TRYWAIT P0, [R0+URZ+0xb0], R3 ;  /* 0x0000b003000075a7 */ /* 0x0044e400080011ff */
[----:B---3--:R-:W-:Y:S05]  /*9650*/  @!P0 NANOSLEEP.SYNCS 0x989680 ;  /* 0x009896800000895d */ /* 0x008fea0003900000 */
[----:B------:R-:W3:Y:S02]  /*9660*/  @!P0 SYNCS.PHASECHK.TRANS64 P0, [R0+URZ+0xb0], R3 ;  /* 0x0000b003000085a7 */ /* 0x000ee400080010ff */
[----:B---3--:R-:W-:Y:S05]  /*9670*/  @!P0 BRA `(.L_x_103) ;  /* 0xfffffffc00f08947 */ /* 0x008fea000383ffff */
[----:B------:R-:W-:Y:S05]  /*9680*/  BRA `(.L_x_201) ;  /* 0xffffffc0007c7947 */ /* 0x000fea000383ffff */
.L_x_114:
[----:B-1----:R-:W-:Y:S04]  /*9690*/  MOV R0, UR48 ;  /* 0x0000003000007c02 */ /* 0x002fe80008000f00 */
[----:B------:R1:W3:Y:S03]  /*96a0*/  SYNCS.PHASECHK.TRANS64.TRYWAIT P1, [R0+URZ+0x60], R5 ;  /* 0x00006005000075a7 */ /* 0x0002e600080211ff */
[----:B---3--:R-:W-:Y:S05]  /*96b0*/  @!P1 NANOSLEEP.SYNCS 0x989680 ;  /* 0x009896800000995d */ /* 0x008fea0003900000 */
[----:B------:R-:W3:Y:S02]  /*96c0*/  @!P1 SYNCS.PHASECHK.TRANS64 P1, [R0+URZ+0x60], R5 ;  /* 0x00006005000095a7 */ /* 0x000ee400080210ff */
[----:B---3--:R-:W-:Y:S05]  /*96d0*/  @!P1 BRA `(.L_x_114) ;  /* 0xfffffffc00ec9947 */ /* 0x008fea000383ffff */
[----:B------:R-:W-:Y:S05]  /*96e0*/  BRA `(.L_x_113) ;  /* 0xffffffcc00847947 */ /* 0x000fea000383ffff */
.L_x_116:
[----:B-1----:R1:W4:Y:S02]  /*96f0*/  SYNCS.PHASECHK.TRANS64.TRYWAIT P0, [R74+URZ+0xd0], R3 ;  /* 0x0000d0034a0075a7 */ /* 0x00232400080011ff */
[----:B----4-:R-:W-:Y:S05]  /*9700*/  @!P0 NANOSLEEP.SYNCS 0x989680 ;  /* 0x009896800000895d */ /* 0x010fea0003900000 */
[----:B------:R-:W4:Y:S02]  /*9710*/  @!P0 SYNCS.PHASECHK.TRANS64 P0, [R74+URZ+0xd0], R3 ;  /* 0x0000d0034a0085a7 */ /* 0x000f2400080010ff */
[----:B----4-:R-:W-:Y:S05]  /*9720*/  @!P0 BRA `(.L_x_116) ;  /* 0xfffffffc00f08947 */ /* 0x010fea000383ffff */
[----:B------:R-:W-:Y:S05]  /*9730*/  BRA `(.L_x_115) ;  /* 0xffffffcc00a47947 */ /* 0x000fea000383ffff */
.L_x_125:
[----:B--2---:R2:W3:Y:S02]  /*9740*/  SYNCS.PHASECHK.TRANS64.TRYWAIT P0, [R3+URZ+0x60], R0 ;  /* 0x00006000030075a7 */ /* 0x0044e400080011ff */
[----:B---3--:R-:W-:Y:S05]  /*9750*/  @!P0 NANOSLEEP.SYNCS 0x989680 ;  /* 0x009896800000895d */ /* 0x008fea0003900000 */
[----:B------:R-:W3:Y:S02]  /*9760*/  @!P0 SYNCS.PHASECHK.TRANS64 P0, [R3+URZ+0x60], R0 ;  /* 0x00006000030085a7 */ /* 0x000ee400080010ff */
[----:B---3--:R-:W-:Y:S05]  /*9770*/  @!P0 BRA `(.L_x_125) ;  /* 0xfffffffc00f08947 */ /* 0x008fea000383ffff */
[----:B------:R-:W-:Y:S05]  /*9780*/  BRA `(.L_x_124) ;  /* 0xffffffd400b07947 */ /* 0x000fea000383ffff */
.L_x_133:
[----:B--2---:R2:W3:Y:S02]  /*9790*/  SYNCS.PHASECHK.TRANS64.TRYWAIT P0, [R83+URZ+0x60], R4 ;  /* 0x00006004530075a7 */ /* 0x0044e400080011ff */
[----:B---3--:R-:W-:Y:S05]  /*97a0*/  @!P0 NANOSLEEP.SYNCS 0x989680 ;  /* 0x009896800000895d */ /* 0x008fea0003900000 */
[----:B------:R-:W3:Y:S02]  /*97b0*/  @!P0 SYNCS.PHASECHK.TRANS64 P0, [R83+URZ+0x60], R4 ;  /* 0x00006004530085a7 */ /* 0x000ee400080010ff */
[----:B---3--:R-:W-:Y:S05]  /*97c0*/  @!P0 BRA `(.L_x_133) ;  /* 0xfffffffc00f08947 */ /* 0x008fea000383ffff */
[----:B------:R-:W-:Y:S05]  /*97d0*/  BRA `(.L_x_132) ;  /* 0xffffffdc00cc7947 */ /* 0x000fea000383ffff */
.L_x_141:
[----:B--2---:R2:W3:Y:S02]  /*97e0*/  SYNCS.PHASECHK.TRANS64.TRYWAIT P0, [R88+URZ+0x60], R3 ;  /* 0x00006003580075a7 */ /* 0x0044e400080011ff */
[----:B---3--:R-:W-:Y:S05]  /*97f0*/  @!P0 NANOSLEEP.SYNCS 0x989680 ;  /* 0x009896800000895d */ /* 0x008fea0003900000 */
[----:B------:R-:W3:Y:S02]  /*9800*/  @!P0 SYNCS.PHASECHK.TRANS64 P0, [R88+URZ+0x60], R3 ;  /* 0x00006003580085a7 */ /* 0x000ee400080010ff */
[----:B---3--:R-:W-:Y:S05]  /*9810*/  @!P0 BRA `(.L_x_141) ;  /* 0xfffffffc00f08947 */ /* 0x008fea000383ffff */
[----:B------:R-:W-:Y:S05]  /*9820*/  BRA `(.L_x_140) ;  /* 0xffffffe400e87947 */ /* 0x000fea000383ffff */
        .weak           $__internal_0_$__cuda_sm10x_tcgen05_guardrail_trap_col_being_dealloced_not_returned_by_alloc
        .type           $__internal_0_$__cuda_sm10x_tcgen05_guardrail_trap_col_being_dealloced_not_returned_by_alloc,@function
        .size           $__internal_0_$__cuda_sm10x_tcgen05_guardrail_trap_col_being_dealloced_not_returned_by_alloc,($__internal_1_$__cuda_sm10x_tcgen05_guardrail_trap_phase_invalid_during_alloc - $__internal_0_$__cuda_sm10x_tcgen05_guardrail_trap_col_being_dealloced_not_returned_by_alloc)
$__internal_0_$__cuda_sm10x_tcgen05_guardrail_trap_col_being_dealloced_not_returned_by_alloc:
[----:B------:R-:W-:Y:S05]  /*9830*/  BPT.TRAP 0x1 ;  /* 0x000000040000795c */ /* 0x000fea0000300000 */
[----:B------:R-:W-:-:S04]  /*9840*/  HFMA2 R3, -RZ, RZ, 0, 0 ;  /* 0x00000000ff037431 */ /* 0x000fc800000001ff */
[----:B------:R-:W-:Y:S05]  /*9850*/  RET.REL.NODEC R2 `(_ZN7cutlass13device_kernelINS_4gemm6kernel13GemmUniversalIN4cute5tupleIJiiiiEEENS1_10collective13CollectiveMmaINS1_35MainloopSm100TmaUmmaWarpSpecializedILi6ELi2ELi4ENS5_IJNS4_1CILi2EEESB_NSA_ILi1EEEEEEEENS5_IJNSA_ILi128EEESF_NSA_ILi64EEEEEENS_6half_tENS5_IJSC_llEEESI_NS5_IJlSC_lEEENS4_8TiledMMAINS4_8MMA_AtomIJNS4_26SM100_MMA_F16BF16_2x1SM_SSISI_SI_fLi128ELi128ELNS4_4UMMA5MajorE1ELSP_0ELNSO_7ScaleInE0ELSQ_0EEEEEENS4_6LayoutINS5_IJSC_SC_SC_EEENS5_IJNSA_ILi0EEESV_SV_EEEEENS5_IJNS4_10UnderscoreESY_SY_EEEEENS4_28SM100_TMA_2SM_LOAD_MULTICASTENS4_14ComposedLayoutINS4_7SwizzleILi3ELi4ELi3EEENS4_18smem_ptr_flag_bitsILi16EEENST_INS5_IJSG_NSA_ILi8EEEEEENS5_IJSC_SG_EEEEEEEvNS4_8identityENS4_18SM100_TMA_2SM_LOADENS12_IS14_S16_NST_INS5_IJS17_SG_EEENS5_IJSG_SC_EEEEEEEvS1C_EENS_8epilogue10collective18CollectiveEpilogueINS1J_23Sm100TmaWarpSpecializedILi4ELi2ELi16ELb1ELb0EEEJNS5_IJSG_SF_SG_EEENS5_IJNST_ISG_SC_EENST_INS5_IJNSA_ILi16EEESB_EEES19_EEEEESI_SK_SI_SK_NS1J_6fusion15FusionCallbacksIS1N_NS1U_17LinearCombinationISI_fSI_fLNS_15FloatRoundStyleE2EEES1O_S1T_JEEENS4_5SM1004TMEM4LOAD26SM100_TMEM_LOAD_32dp32b16xENS4_13SM90_TMA_LOADENS12_INS13_ILi1ELi4ELi3EEES16_NST_INS5_IJS17_S1Q_EEENS5_IJS1Q_SC_EEEEEEENS4_39AutoVectorizingCopyWithAssumedAlignmentILi128EEENS4_14SM90_TMA_STOREES29_S2B_S2B_EEEvvEEEEvNT_6ParamsE) ;  /* 0xffffff6402e87950 */ /* 0x000fea0003c3ffff */
        .weak           $__internal_1_$__cuda_sm10x_tcgen05_guardrail_trap_phase_invalid_during_alloc
        .type           $__internal_1_$__cuda_sm10x_tcgen05_guardrail_trap_phase_invalid_during_alloc,@function
        .size           $__internal_1_$__cuda_sm10x_tcgen05_guardrail_trap_phase_invalid_during_alloc,($__internal_2_$__cuda_sm10x_tcgen05_guardrail_trap_unallocated_columns_being_dealloced - $__internal_1_$__cuda_sm10x_tcgen05_guardrail_trap_phase_invalid_during_alloc)
$__internal_1_$__cuda_sm10x_tcgen05_guardrail_trap_phase_invalid_during_alloc:
[----:B------:R-:W-:Y:S05]  /*9860*/  BPT.TRAP 0x1 ;  /* 0x000000040000795c */ /* 0x000fea0000300000 */
[----:B------:R-:W-:-:S04]  /*9870*/  MOV R3, 0x0 ;  /* 0x0000000000037802 */ /* 0x000fc80000000f00 */
[----:B------:R-:W-:Y:S05]  /*9880*/  RET.REL.NODEC R2 `(_ZN7cutlass13device_kernelINS_4gemm6kernel13GemmUniversalIN4cute5tupleIJiiiiEEENS1_10collective13CollectiveMmaINS1_35MainloopSm100TmaUmmaWarpSpecializedILi6ELi2ELi4ENS5_IJNS4_1CILi2EEESB_NSA_ILi1EEEEEEEENS5_IJNSA_ILi128EEESF_NSA_ILi64EEEEEENS_6half_tENS5_IJSC_llEEESI_NS5_IJlSC_lEEENS4_8TiledMMAINS4_8MMA_AtomIJNS4_26SM100_MMA_F16BF16_2x1SM_SSISI_SI_fLi128ELi128ELNS4_4UMMA5MajorE1ELSP_0ELNSO_7ScaleInE0ELSQ_0EEEEEENS4_6LayoutINS5_IJSC_SC_SC_EEENS5_IJNSA_ILi0EEESV_SV_EEEEENS5_IJNS4_10UnderscoreESY_SY_EEEEENS4_28SM100_TMA_2SM_LOAD_MULTICASTENS4_14ComposedLayoutINS4_7SwizzleILi3ELi4ELi3EEENS4_18smem_ptr_flag_bitsILi16EEENST_INS5_IJSG_NSA_ILi8EEEEEENS5_IJSC_SG_EEEEEEEvNS4_8identityENS4_18SM100_TMA_2SM_LOADENS12_IS14_S16_NST_INS5_IJS17_SG_EEENS5_IJSG_SC_EEEEEEEvS1C_EENS_8epilogue10collective18CollectiveEpilogueINS1J_23Sm100TmaWarpSpecializedILi4ELi2ELi16ELb1ELb0EEEJNS5_IJSG_SF_SG_EEENS5_IJNST_ISG_SC_EENST_INS5_IJNSA_ILi16EEESB_EEES19_EEEEESI_SK_SI_SK_NS1J_6fusion15FusionCallbacksIS1N_NS1U_17LinearCombinationISI_fSI_fLNS_15FloatRoundStyleE2EEES1O_S1T_JEEENS4_5SM1004TMEM4LOAD26SM100_TMEM_LOAD_32dp32b16xENS4_13SM90_TMA_LOADENS12_INS13_ILi1ELi4ELi3EEES16_NST_INS5_IJS17_S1Q_EEENS5_IJS1Q_SC_EEEEEEENS4_39AutoVectorizingCopyWithAssumedAlignmentILi128EEENS4_14SM90_TMA_STOREES29_S2B_S2B_EEEvvEEEEvNT_6ParamsE) ;  /* 0xffffff6402dc7950 */ /* 0x000fea0003c3ffff */
        .weak           $__internal_2_$__cuda_sm10x_tcgen05_guardrail_trap_unallocated_columns_being_dealloced
        .type           $__internal_2_$__cuda_sm10x_tcgen05_guardrail_trap_unallocated_columns_being_dealloced,@function
        .size           $__internal_2_$__cuda_sm10x_tcgen05_guardrail_trap_unallocated_columns_being_dealloced,(.L_x_203 - $__internal_2_$__cuda_sm10x_tcgen05_guardrail_trap_unallocated_columns_being_dealloced)
$__internal_2_$__cuda_sm10x_tcgen05_guardrail_trap_unallocated_columns_being_dealloced:
[----:B------:R-:W-:Y:S05]  /*9890*/  BPT.TRAP 0x1 ;  /* 0x000000040000795c */ /* 0x000fea0000300000 */
[----:B------:R-:W-:-:S04]  /*98a0*/  HFMA2 R3, -RZ, RZ, 0, 0 ;  /* 0x00000000ff037431 */ /* 0x000fc800000001ff */
[----:B------:R-:W-:Y:S05]  /*98b0*/  RET.REL.NODEC R2 `(_ZN7cutlass13device_kernelINS_4gemm6kernel13GemmUniversalIN4cute5tupleIJiiiiEEENS1_10collective13CollectiveMmaINS1_35MainloopSm100TmaUmmaWarpSpecializedILi6ELi2ELi4ENS5_IJNS4_1CILi2EEESB_NSA_ILi1EEEEEEEENS5_IJNSA_ILi128EEESF_NSA_ILi64EEEEEENS_6half_tENS5_IJSC_llEEESI_NS5_IJlSC_lEEENS4_8TiledMMAINS4_8MMA_AtomIJNS4_26SM100_MMA_F16BF16_2x1SM_SSISI_SI_fLi128ELi128ELNS4_4UMMA5MajorE1ELSP_0ELNSO_7ScaleInE0ELSQ_0EEEEEENS4_6LayoutINS5_IJSC_SC_SC_EEENS5_IJNSA_ILi0EEESV_SV_EEEEENS5_IJNS4_10UnderscoreESY_SY_EEEEENS4_28SM100_TMA_2SM_LOAD_MULTICASTENS4_14ComposedLayoutINS4_7SwizzleILi3ELi4ELi3EEENS4_18smem_ptr_flag_bitsILi16EEENST_INS5_IJSG_NSA_ILi8EEEEEENS5_IJSC_SG_EEEEEEEvNS4_8identityENS4_18SM100_TMA_2SM_LOADENS12_IS14_S16_NST_INS5_IJS17_SG_EEENS5_IJSG_SC_EEEEEEEvS1C_EENS_8epilogue10collective18CollectiveEpilogueINS1J_23Sm100TmaWarpSpecializedILi4ELi2ELi16ELb1ELb0EEEJNS5_IJSG_SF_SG_EEENS5_IJNST_ISG_SC_EENST_INS5_IJNSA_ILi16EEESB_EEES19_EEEEESI_SK_SI_SK_NS1J_6fusion15FusionCallbacksIS1N_NS1U_17LinearCombinationISI_fSI_fLNS_15FloatRoundStyleE2EEES1O_S1T_JEEENS4_5SM1004TMEM4LOAD26SM100_TMEM_LOAD_32dp32b16xENS4_13SM90_TMA_LOADENS12_INS13_ILi1ELi4ELi3EEES16_NST_INS5_IJS17_S1Q_EEENS5_IJS1Q_SC_EEEEEEENS4_39AutoVectorizingCopyWithAssumedAlignmentILi128EEENS4_14SM90_TMA_STOREES29_S2B_S2B_EEEvvEEEEvNT_6ParamsE) ;  /* 0xffffff6402d07950 */ /* 0x000fea0003c3ffff */
.L_x_202:
[----:B------:R-:W-:-:S00]  /*98c0*/  BRA `(.L_x_202) ;  /* 0xfffffffc00fc7947 */ /* 0x000fc0000383ffff */
[----:B------:R-:W-:-:S00]  /*98d0*/  NOP ;  /* 0x0000000000007918 */ /* 0x000fc00000000000 */
        /* <DEDUP_REMOVED lines=10> */
.L_x_203:


//--------------------- .nv.global.init           --------------------------
	.section	.nv.global.init,"aw",@progbits
.nv.global.init:
	.type		$str$27,@object
	.size		$str$27,($str$28 - $str$27)
$str$27:
        /*0000*/ 	.byte	0x28, 0x61, 0x64, 0x64, 0x72, 0x65, 0x73, 0x73, 0x20, 0x26, 0x20, 0x6d, 0x61, 0x73, 0x6b, 0x29
        /*0010*/ 	.byte	0x20, 0x3d, 0x3d, 0x20, 0x30, 0x00
	.type		$str$28,@object
	.size		$str$28,($str$26 - $str$28)
$str$28:
        /*0016*/ 	.byte	0x2f, 0x74, 0x6d, 0x70, 0x2f, 0x63, 0x75, 0x74, 0x6c, 0x61, 0x73, 0x73, 0x5f, 0x73, 0x77, 0x65
        /*0026*/ 	.byte	0x65, 0x70, 0x5f, 0x73, 0x72, 0x63, 0x2f, 0x69, 0x6e, 0x63, 0x6c, 0x75, 0x64, 0x65, 0x2f, 0x63
        /*0036*/ 	.byte	0x75, 0x74, 0x65, 0x2f, 0x70, 0x6f, 0x69, 0x6e, 0x74, 0x65, 0x72, 0x5f, 0x66, 0x6c, 0x61, 0x67
        /*0046*/ 	.byte	0x67, 0x65, 0x64, 0x2e, 0x68, 0x70, 0x70, 0x00
	.type		$str$26,@object
	.size		$str$26,($str$25 - $str$26)
$str$26:
        /*004e*/ 	.byte	0x2f, 0x74, 0x6d, 0x70, 0x2f, 0x63, 0x75, 0x74, 0x6c, 0x61, 0x73, 0x73, 0x5f, 0x73, 0x77, 0x65
        /*005e*/ 	.byte	0x65, 0x70, 0x5f, 0x73, 0x72, 0x63, 0x2f, 0x69, 0x6e, 0x63, 0x6c, 0x75, 0x64, 0x65, 0x2f, 0x63
        /*006e*/ 	.byte	0x75, 0x74, 0x65, 0x2f, 0x61, 0x74, 0x6f, 0x6d, 0x2f, 0x63, 0x6f, 0x70, 0x79, 0x5f, 0x74, 0x72
        /*007e*/ 	.byte	0x61, 0x69, 0x74, 0x73, 0x5f, 0x73, 0x6d, 0x31, 0x30, 0x30, 0x2e, 0x68, 0x70, 0x70, 0x00
	.type		$str$25,@object
	.size		$str$25,(__unnamed_1 - $str$25)
$str$25:
        /*008d*/ 	.byte	0x28, 0x28, 0x75, 0x69, 0x6e, 0x74, 0x33, 0x32, 0x5f, 0x74, 0x28, 0x74, 0x68, 0x72, 0x65, 0x61
        /*009d*/ 	.byte	0x64, 0x49, 0x64, 0x78, 0x2e, 0x78, 0x29, 0x20, 0x2f, 0x20, 0x33, 0x32, 0x29, 0x20, 0x25, 0x20
        /*00ad*/ 	.byte	0x34, 0x29, 0x20, 0x3d, 0x3d, 0x20, 0x28, 0x28, 0x28, 0x74, 0x6d, 0x65, 0x6d, 0x5f, 0x61, 0x64
        /*00bd*/ 	.byte	0x64, 0x72, 0x20, 0x3e, 0x3e, 0x20, 0x31, 0x36, 0x29, 0x20, 0x2f, 0x20, 0x33, 0x32, 0x29, 0x20
        /*00cd*/ 	.byte	0x25, 0x20, 0x34, 0x29, 0x00
	.type		__unnamed_1,@object
	.size		__unnamed_1,(__unnamed_2 - __unnamed_1)
__unnamed_1:
        /*00d2*/ 	.byte	0x61, 0x75, 0x74, 0x6f, 0x20, 0x63, 0x75, 0x74, 0x65, 0x3a, 0x3a, 0x61, 0x73, 0x5f, 0x70, 0x6f
        /* <DEDUP_REMOVED lines=24> */
        /*0262*/ 	.byte	0x34, 0x38, 0x3e, 0x3e, 0x3e, 0x3e, 0x5d, 0x00
	.type		__unnamed_2,@object
	.size		__unnamed_2,(.L_2 - __unnamed_2)
__unnamed_2:
        /* <DEDUP_REMOVED lines=40> */
        /*04ea*/ 	.byte	0x3a, 0x3a, 0x43, 0x3c, 0x30, 0x3e, 0x3e, 0x3e, 0x3e, 0x5d, 0x00
.L_2:


//--------------------- .nv.shared._ZN7cutlass13device_kernelINS_4gemm6kernel13GemmUniversalIN4cute5tupleIJiiiiEEENS1_10collective13CollectiveMmaINS1_35MainloopSm100TmaUmmaWarpSpecializedILi6ELi2ELi4ENS5_IJNS4_1CILi2EEESB_NSA_ILi1EEEEEEEENS5_IJNSA_ILi128EEESF_NSA_ILi64EEEEEENS_6half_tENS5_IJSC_llEEESI_NS5_IJlSC_lEEENS4_8TiledMMAINS4_8MMA_AtomIJNS4_26SM100_MMA_F16BF16_2x1SM_SSISI_SI_fLi128ELi128ELNS4_4UMMA5MajorE1ELSP_0ELNSO_7ScaleInE0ELSQ_0EEEEEENS4_6LayoutINS5_IJSC_SC_SC_EEENS5_IJNSA_ILi0EEESV_SV_EEEEENS5_IJNS4_10UnderscoreESY_SY_EEEEENS4_28SM100_TMA_2SM_LOAD_MULTICASTENS4_14ComposedLayoutINS4_7SwizzleILi3ELi4ELi3EEENS4_18smem_ptr_flag_bitsILi16EEENST_INS5_IJSG_NSA_ILi8EEEEEENS5_IJSC_SG_EEEEEEEvNS4_8identityENS4_18SM100_TMA_2SM_LOADENS12_IS14_S16_NST_INS5_IJS17_SG_EEENS5_IJSG_SC_EEEEEEEvS1C_EENS_8epilogue10collective18CollectiveEpilogueINS1J_23Sm100TmaWarpSpecializedILi4ELi2ELi16ELb1ELb0EEEJNS5_IJSG_SF_SG_EEENS5_IJNST_ISG_SC_EENST_INS5_IJNSA_ILi16EEESB_EEES19_EEEEESI_SK_SI_SK_NS1J_6fusion15FusionCallbacksIS1N_NS1U_17LinearCombinationISI_fSI_fLNS_15FloatRoundStyleE2EEES1O_S1T_JEEENS4_5SM1004TMEM4LOAD26SM100_TMEM_LOAD_32dp32b16xENS4_13SM90_TMA_LOADENS12_INS13_ILi1ELi4ELi3EEES16_NST_INS5_IJS17_S1Q_EEENS5_IJS1Q_SC_EEEEEEENS4_39AutoVectorizingCopyWithAssumedAlignmentILi128EEENS4_14SM90_TMA_STOREES29_S2B_S2B_EEEvvEEEEvNT_6ParamsE --------------------------
	.section	.nv.shared._ZN7cutlass13device_kernelINS_4gemm6kernel13GemmUniversalIN4cute5tupleIJiiiiEEENS1_10collective13CollectiveMmaINS1_35MainloopSm100TmaUmmaWarpSpecializedILi6ELi2ELi4ENS5_IJNS4_1CILi2EEESB_NSA_ILi1EEEEEEEENS5_IJNSA_ILi128EEESF_NSA_ILi64EEEEEENS_6half_tENS5_IJSC_llEEESI_NS5_IJlSC_lEEENS4_8TiledMMAINS4_8MMA_AtomIJNS4_26SM100_MMA_F16BF16_2x1SM_SSISI_SI_fLi128ELi128ELNS4_4UMMA5MajorE1ELSP_0ELNSO_7ScaleInE0ELSQ_0EEEEEENS4_6LayoutINS5_IJSC_SC_SC_EEENS5_IJNSA_ILi0EEESV_SV_EEEEENS5_IJNS4_10UnderscoreESY_SY_EEEEENS4_28SM100_TMA_2SM_LOAD_MULTICASTENS4_14ComposedLayoutINS4_7SwizzleILi3ELi4ELi3EEENS4_18smem_ptr_flag_bitsILi16EEENST_INS5_IJSG_NSA_ILi8EEEEEENS5_IJSC_SG_EEEEEEEvNS4_8identityENS4_18SM100_TMA_2SM_LOADENS12_IS14_S16_NST_INS5_IJS17_SG_EEENS5_IJSG_SC_EEEEEEEvS1C_EENS_8epilogue10collective18CollectiveEpilogueINS1J_23Sm100TmaWarpSpecializedILi4ELi2ELi16ELb1ELb0EEEJNS5_IJSG_SF_SG_EEENS5_IJNST_ISG_SC_EENST_INS5_IJNSA_ILi16EEESB_EEES19_EEEEESI_SK_SI_SK_NS1J_6fusion15FusionCallbacksIS1N_NS1U_17LinearCombinationISI_fSI_fLNS_15FloatRoundStyleE2EEES1O_S1T_JEEENS4_5SM1004TMEM4LOAD26SM100_TMEM_LOAD_32dp32b16xENS4_13SM90_TMA_LOADENS12_INS13_ILi1ELi4ELi3EEES16_NST_INS5_IJS17_S1Q_EEENS5_IJS1Q_SC_EEEEEEENS4_39AutoVectorizingCopyWithAssumedAlignmentILi128EEENS4_14SM90_TMA_STOREES29_S2B_S2B_EEEvvEEEEvNT_6ParamsE,"aw",@nobits
	.sectionflags	@""
	.align	16
	.zero		1024


//--------------------- .nv.shared.reserved.0     --------------------------
	.section	.nv.shared.reserved.0,"aw",@nobits
	.weak		__nv_reservedSMEM_offset_0_alias
	.size		__nv_reservedSMEM_offset_0_alias, 0, 64
	.other		__nv_reservedSMEM_offset_0_alias,@"STO_CUDA_RESERVED_SHARED STV_DEFAULT"
__nv_reservedSMEM_offset_0_alias:
	.zero		0
.nv.shared.reserved.0:
	.zero		64
	.weak		__nv_reservedSMEM_tcgen05_partition
	.type		__nv_reservedSMEM_tcgen05_partition,@object
	.size		__nv_reservedSMEM_tcgen05_partition,(.L_0 - __nv_reservedSMEM_tcgen05_partition)
__nv_reservedSMEM_tcgen05_partition:
	.zero		32
.L_0:


//--------------------- .nv.global                --------------------------
	.section	.nv.global,"aw",@nobits
.nv.global:
	.type		_ZN40_INTERNAL_0b2a5a04_4_k_cu_2d812e79_367724cute1_E,@object
	.size		_ZN40_INTERNAL_0b2a5a04_4_k_cu_2d812e79_367724cute1_E,(_ZN40_INTERNAL_0b2a5a04_4_k_cu_2d812e79_367724cuda3std3__45__cpo6cbeginE - _ZN40_INTERNAL_0b2a5a04_4_k_cu_2d812e79_367724cute1_E)
_ZN40_INTERNAL_0b2a5a04_4_k_cu_2d812e79_367724cute1_E:
	.zero		1
	.type		_ZN40_INTERNAL_0b2a5a04_4_k_cu_2d812e79_367724cuda3std3__45__cpo6cbeginE,@object
	.size		_ZN40_INTERNAL_0b2a5a04_4_k_cu_2d812e79_367724cuda3std3__45__cpo6cbeginE,(_ZN40_INTERNAL_0b2a5a04_4_k_cu_2d812e79_367724cuda3std3__48in_placeE - _ZN40_INTERNAL_0b2a5a04_4_k_cu_2d812e79_367724cuda3std3__45__cpo6cbeginE)
_ZN40_INTERNAL_0b2a5a04_4_k_cu_2d812e79_367724cuda3std3__45__cpo6cbeginE:
	.zero		1
	.type		_ZN40_INTERNAL_0b2a5a04_4_k_cu_2d812e79_367724cuda3std3__48in_placeE,@object
	.size		_ZN40_INTERNAL_0b2a5a04_4_k_cu_2d812e79_367724cuda3std3__48in_placeE,(_ZN40_INTERNAL_0b2a5a04_4_k_cu_2d812e79_367724cuda3std6ranges3__45__cpo9iter_moveE - _ZN40_INTERNAL_0b2a5a04_4_k_cu_2d812e79_367724cuda3std3__48in_placeE)
_ZN40_INTERNAL_0b2a5a04_4_k_cu_2d812e79_367724cuda3std3__48in_placeE:
	.zero		1
	.type		_ZN40_INTERNAL_0b2a5a04_4_k_cu_2d812e79_367724cuda3std6ranges3__45__cpo9iter_moveE,@object
	.size		_ZN40_INTERNAL_0b2a5a04_4_k_cu_2d812e79_367724cuda3std6ranges3__45__cpo9iter_moveE,(_ZN40_INTERNAL_0b2a5a04_4_k_cu_2d812e79_367724cuda3std3__45__cpo5beginE - _ZN40_INTERNAL_0b2a5a04_4_k_cu_2d812e79_367724cuda3std6ranges3__45__cpo9iter_moveE)
_ZN40_INTERNAL_0b2a5a04_4_k_cu_2d812e79_367724cuda3std6ranges3__45__cpo9iter_moveE:
	.zero		1
	.type		_ZN40_INTERNAL_0b2a5a04_4_k_cu_2d812e79_367724cuda3std3__45__cpo5beginE,@object
	.size		_ZN40_INTERNAL_0b2a5a04_4_k_cu_2d812e79_367724cuda3std3__45__cpo5beginE,(_ZN40_INTERNAL_0b2a5a04_4_k_cu_2d812e79_367724cuda3std3__442_GLOBAL__N__0b2a5a04_4_k_cu_2d812e79_367726ignoreE - _ZN40_INTERNAL_0b2a5a04_4_k_cu_2d812e79_367724cuda3std3__45__cpo5beginE)
_ZN40_INTERNAL_0b2a5a04_4_k_cu_2d812e79_367724cuda3std3__45__cpo5beginE:
	.zero		1
	.type		_ZN40_INTERNAL_0b2a5a04_4_k_cu_2d812e79_367724cuda3std3__442_GLOBAL__N__0b2a5a04_4_k_cu_2d812e79_367726ignoreE,@object
	.size		_ZN40_INTERNAL_0b2a5a04_4_k_cu_2d812e79_367724cuda3std3__442_GLOBAL__N__0b2a5a04_4_k_cu_2d812e79_367726ignoreE,(_ZN40_INTERNAL_0b2a5a04_4_k_cu_2d812e79_367724cute7productE - _ZN40_INTERNAL_0b2a5a04_4_k_cu_2d812e79_367724cuda3std3__442_GLOBAL__N__0b2a5a04_4_k_cu_2d812e79_367726ignoreE)
_ZN40_INTERNAL_0b2a5a04_4_k_cu_2d812e79_367724cuda3std3__442_GLOBAL__N__0b2a5a04_4_k_cu_2d812e79_367726ignoreE:
	.zero		1
	.type		_ZN40_INTERNAL_0b2a5a04_4_k_cu_2d812e79_367724cute7productE,@object
	.size		_ZN40_INTERNAL_0b2a5a04_4_k_cu_2d812e79_367724cute7productE,(_ZN40_INTERNAL_0b2a5a04_4_k_cu_2d812e79_367724cuda3std3__45__cpo3endE - _ZN40_INTERNAL_0b2a5a04_4_k_cu_2d812e79_367724cute7productE)
_ZN40_INTERNAL_0b2a5a04_4_k_cu_2d812e79_367724cute7productE:
	.zero		1
	.type		_ZN40_INTERNAL_0b2a5a04_4_k_cu_2d812e79_367724cuda3std3__45__cpo3endE,@object
	.size		_ZN40_INTERNAL_0b2a5a04_4_k_cu_2d812e79_367724cuda3std3__45__cpo3endE,(_ZN40_INTERNAL_0b2a5a04_4_k_cu_2d812e79_367724cuda3std3__419piecewise_constructE - _ZN40_INTERNAL_0b2a5a04_4_k_cu_2d812e79_367724cuda3std3__45__cpo3endE)
_ZN40_INTERNAL_0b2a5a04_4_k_cu_2d812e79_367724cuda3std3__45__cpo3endE:
	.zero		1
	.type		_ZN40_INTERNAL_0b2a5a04_4_k_cu_2d812e79_367724cuda3std3__419piecewise_constructE,@object
	.size		_ZN40_INTERNAL_0b2a5a04_4_k_cu_2d812e79_367724cuda3std3__419piecewise_constructE,(_ZN40_INTERNAL_0b2a5a04_4_k_cu_2d812e79_367724cuda3std3__45__cpo4cendE - _ZN40_INTERNAL_0b2a5a04_4_k_cu_2d812e79_367724cuda3std3__419piecewise_constructE)
_ZN40_INTERNAL_0b2a5a04_4_k_cu_2d812e79_367724cuda3std3__419piecewise_constructE:
	.zero		1
	.type		_ZN40_INTERNAL_0b2a5a04_4_k_cu_2d812e79_367724cuda3std3__45__cpo4cendE,@object
	.size		_ZN40_INTERNAL_0b2a5a04_4_k_cu_2d812e79_367724cuda3std3__45__cpo4cendE,(_ZN40_INTERNAL_0b2a5a04_4_k_cu_2d812e79_367724cuda3std6ranges3__45__cpo4swapE - _ZN40_INTERNAL_0b2a5a04_4_k_cu_2d812e79_367724cuda3std3__45__cpo4cendE)
_ZN40_INTERNAL_0b2a5a04_4_k_cu_2d812e79_367724cuda3std3__45__cpo4cendE:
	.zero		1
	.type		_ZN40_INTERNAL_0b2a5a04_4_k_cu_2d812e79_367724cuda3std6ranges3__45__cpo4swapE,@object
	.size		_ZN40_INTERNAL_0b2a5a04_4_k_cu_2d812e79_367724cuda3std6ranges3__45__cpo4swapE,(.L_10 - _ZN40_INTERNAL_0b2a5a04_4_k_cu_2d812e79_367724cuda3std6ranges3__45__cpo4swapE)
_ZN40_INTERNAL_0b2a5a04_4_k_cu_2d812e79_367724cuda3std6ranges3__45__cpo4swapE:
	.zero		1
.L_10:


//--------------------- .nv.constant0._ZN7cutlass13device_kernelINS_4gemm6kernel13GemmUniversalIN4cute5tupleIJiiiiEEENS1_10collective13CollectiveMmaINS1_35MainloopSm100TmaUmmaWarpSpecializedILi6ELi2ELi4ENS5_IJNS4_1CILi2EEESB_NSA_ILi1EEEEEEEENS5_IJNSA_ILi128EEESF_NSA_ILi64EEEEEENS_6half_tENS5_IJSC_llEEESI_NS5_IJlSC_lEEENS4_8TiledMMAINS4_8MMA_AtomIJNS4_26SM100_MMA_F16BF16_2x1SM_SSISI_SI_fLi128ELi128ELNS4_4UMMA5MajorE1ELSP_0ELNSO_7ScaleInE0ELSQ_0EEEEEENS4_6LayoutINS5_IJSC_SC_SC_EEENS5_IJNSA_ILi0EEESV_SV_EEEEENS5_IJNS4_10UnderscoreESY_SY_EEEEENS4_28SM100_TMA_2SM_LOAD_MULTICASTENS4_14ComposedLayoutINS4_7SwizzleILi3ELi4ELi3EEENS4_18smem_ptr_flag_bitsILi16EEENST_INS5_IJSG_NSA_ILi8EEEEEENS5_IJSC_SG_EEEEEEEvNS4_8identityENS4_18SM100_TMA_2SM_LOADENS12_IS14_S16_NST_INS5_IJS17_SG_EEENS5_IJSG_SC_EEEEEEEvS1C_EENS_8epilogue10collective18CollectiveEpilogueINS1J_23Sm100TmaWarpSpecializedILi4ELi2ELi16ELb1ELb0EEEJNS5_IJSG_SF_SG_EEENS5_IJNST_ISG_SC_EENST_INS5_IJNSA_ILi16EEESB_EEES19_EEEEESI_SK_SI_SK_NS1J_6fusion15FusionCallbacksIS1N_NS1U_17LinearCombinationISI_fSI_fLNS_15FloatRoundStyleE2EEES1O_S1T_JEEENS4_5SM1004TMEM4LOAD26SM100_TMEM_LOAD_32dp32b16xENS4_13SM90_TMA_LOADENS12_INS13_ILi1ELi4ELi3EEES16_NST_INS5_IJS17_S1Q_EEENS5_IJS1Q_SC_EEEEEEENS4_39AutoVectorizingCopyWithAssumedAlignmentILi128EEENS4_14SM90_TMA_STOREES29_S2B_S2B_EEEvvEEEEvNT_6ParamsE --------------------------
	.section	.nv.constant0._ZN7cutlass13device_kernelINS_4gemm6kernel13GemmUniversalIN4cute5tupleIJiiiiEEENS1_10collective13CollectiveMmaINS1_35MainloopSm100TmaUmmaWarpSpecializedILi6ELi2ELi4ENS5_IJNS4_1CILi2EEESB_NSA_ILi1EEEEEEEENS5_IJNSA_ILi128EEESF_NSA_ILi64EEEEEENS_6half_tENS5_IJSC_llEEESI_NS5_IJlSC_lEEENS4_8TiledMMAINS4_8MMA_AtomIJNS4_26SM100_MMA_F16BF16_2x1SM_SSISI_SI_fLi128ELi128ELNS4_4UMMA5MajorE1ELSP_0ELNSO_7ScaleInE0ELSQ_0EEEEEENS4_6LayoutINS5_IJSC_SC_SC_EEENS5_IJNSA_ILi0EEESV_SV_EEEEENS5_IJNS4_10UnderscoreESY_SY_EEEEENS4_28SM100_TMA_2SM_LOAD_MULTICASTENS4_14ComposedLayoutINS4_7SwizzleILi3ELi4ELi3EEENS4_18smem_ptr_flag_bitsILi16EEENST_INS5_IJSG_NSA_ILi8EEEEEENS5_IJSC_SG_EEEEEEEvNS4_8identityENS4_18SM100_TMA_2SM_LOADENS12_IS14_S16_NST_INS5_IJS17_SG_EEENS5_IJSG_SC_EEEEEEEvS1C_EENS_8epilogue10collective18CollectiveEpilogueINS1J_23Sm100TmaWarpSpecializedILi4ELi2ELi16ELb1ELb0EEEJNS5_IJSG_SF_SG_EEENS5_IJNST_ISG_SC_EENST_INS5_IJNSA_ILi16EEESB_EEES19_EEEEESI_SK_SI_SK_NS1J_6fusion15FusionCallbacksIS1N_NS1U_17LinearCombinationISI_fSI_fLNS_15FloatRoundStyleE2EEES1O_S1T_JEEENS4_5SM1004TMEM4LOAD26SM100_TMEM_LOAD_32dp32b16xENS4_13SM90_TMA_LOADENS12_INS13_ILi1ELi4ELi3EEES16_NST_INS5_IJS17_S1Q_EEENS5_IJS1Q_SC_EEEEEEENS4_39AutoVectorizingCopyWithAssumedAlignmentILi128EEENS4_14SM90_TMA_STOREES29_S2B_S2B_EEEvvEEEEvNT_6ParamsE,"a",@progbits
	.sectionflags	@""
	.align	4
.nv.constant0._ZN7cutlass13device_kernelINS_4gemm6kernel13GemmUniversalIN4cute5tupleIJiiiiEEENS1_10collective13CollectiveMmaINS1_35MainloopSm100TmaUmmaWarpSpecializedILi6ELi2ELi4ENS5_IJNS4_1CILi2EEESB_NSA_ILi1EEEEEEEENS5_IJNSA_ILi128EEESF_NSA_ILi64EEEEEENS_6half_tENS5_IJSC_llEEESI_NS5_IJlSC_lEEENS4_8TiledMMAINS4_8MMA_AtomIJNS4_26SM100_MMA_F16BF16_2x1SM_SSISI_SI_fLi128ELi128ELNS4_4UMMA5MajorE1ELSP_0ELNSO_7ScaleInE0ELSQ_0EEEEEENS4_6LayoutINS5_IJSC_SC_SC_EEENS5_IJNSA_ILi0EEESV_SV_EEEEENS5_IJNS4_10UnderscoreESY_SY_EEEEENS4_28SM100_TMA_2SM_LOAD_MULTICASTENS4_14ComposedLayoutINS4_7SwizzleILi3ELi4ELi3EEENS4_18smem_ptr_flag_bitsILi16EEENST_INS5_IJSG_NSA_ILi8EEEEEENS5_IJSC_SG_EEEEEEEvNS4_8identityENS4_18SM100_TMA_2SM_LOADENS12_IS14_S16_NST_INS5_IJS17_SG_EEENS5_IJSG_SC_EEEEEEEvS1C_EENS_8epilogue10collective18CollectiveEpilogueINS1J_23Sm100TmaWarpSpecializedILi4ELi2ELi16ELb1ELb0EEEJNS5_IJSG_SF_SG_EEENS5_IJNST_ISG_SC_EENST_INS5_IJNSA_ILi16EEESB_EEES19_EEEEESI_SK_SI_SK_NS1J_6fusion15FusionCallbacksIS1N_NS1U_17LinearCombinationISI_fSI_fLNS_15FloatRoundStyleE2EEES1O_S1T_JEEENS4_5SM1004TMEM4LOAD26SM100_TMEM_LOAD_32dp32b16xENS4_13SM90_TMA_LOADENS12_INS13_ILi1ELi4ELi3EEES16_NST_INS5_IJS17_S1Q_EEENS5_IJS1Q_SC_EEEEEEENS4_39AutoVectorizingCopyWithAssumedAlignmentILi128EEENS4_14SM90_TMA_STOREES29_S2B_S2B_EEEvvEEEEvNT_6ParamsE:
	.zero		2944


//--------------------- SYMBOLS --------------------------

	.type		.nv.reservedSmem.offset0,@object
	.size		.nv.reservedSmem.offset0,0x4
	.type		.nv.reservedSmem.cap,@object
	.size		.nv.reservedSmem.cap,0x4
	.type		__assertfail,@function
